//
// Generated by NVIDIA NVVM Compiler
//
// Compiler Build ID: CL-36424714
// Cuda compilation tools, release 13.0, V13.0.88
// Based on NVVM 20.0.0
//

.version 9.0
.target sm_100
.address_size 64

	// .globl	_ZN6device6scalarILm1024EEEvPfS1_iS1_
// _ZZN6device6scalarILm1024EEEvPfS1_iS1_E3aux has been demoted
// _ZZN6device8scalar2dILm1024EEEvPfmS1_E3aux has been demoted

.visible .entry _ZN6device6scalarILm1024EEEvPfS1_iS1_(
	.param .u64 .ptr .align 1 _ZN6device6scalarILm1024EEEvPfS1_iS1__param_0,
	.param .u64 .ptr .align 1 _ZN6device6scalarILm1024EEEvPfS1_iS1__param_1,
	.param .u32 _ZN6device6scalarILm1024EEEvPfS1_iS1__param_2,
	.param .u64 .ptr .align 1 _ZN6device6scalarILm1024EEEvPfS1_iS1__param_3
)
{
	.reg .pred 	%p<18>;
	.reg .b32 	%r<12>;
	.reg .b32 	%f<143>;
	.reg .b64 	%rd<71>;
	// demoted variable
	.shared .align 4 .b8 _ZZN6device6scalarILm1024EEEvPfS1_iS1_E3aux[4096];
	ld.param.u64 	%rd43, [_ZN6device6scalarILm1024EEEvPfS1_iS1__param_0];
	ld.param.u64 	%rd44, [_ZN6device6scalarILm1024EEEvPfS1_iS1__param_1];
	ld.param.s32 	%rd3, [_ZN6device6scalarILm1024EEEvPfS1_iS1__param_2];
	ld.param.u64 	%rd42, [_ZN6device6scalarILm1024EEEvPfS1_iS1__param_3];
	cvta.to.global.u64 	%rd1, %rd44;
	cvta.to.global.u64 	%rd2, %rd43;
	mov.u32 	%r1, %tid.x;
	cvt.u64.u32 	%rd45, %r1;
	mul.lo.s64 	%rd4, %rd3, %rd45;
	mov.u32 	%r3, %ntid.x;
	cvt.u64.u32 	%rd5, %r3;
	and.b64  	%rd46, %rd4, -4294967296;
	setp.ne.s64 	%p1, %rd46, 0;
	@%p1 bra 	$L__BB0_2;
	cvt.u32.u64 	%r4, %rd5;
	cvt.u32.u64 	%r5, %rd4;
	div.u32 	%r6, %r5, %r4;
	cvt.u64.u32 	%rd65, %r6;
	bra.uni 	$L__BB0_3;
$L__BB0_2:
	div.u64 	%rd65, %rd4, %rd5;
$L__BB0_3:
	add.s64 	%rd9, %rd4, %rd3;
	and.b64  	%rd47, %rd9, -4294967296;
	setp.ne.s64 	%p2, %rd47, 0;
	@%p2 bra 	$L__BB0_5;
	cvt.u32.u64 	%r7, %rd5;
	cvt.u32.u64 	%r8, %rd9;
	div.u32 	%r9, %r8, %r7;
	cvt.u64.u32 	%rd60, %r9;
	bra.uni 	$L__BB0_6;
$L__BB0_5:
	div.u64 	%rd60, %rd9, %rd5;
$L__BB0_6:
	setp.ge.u64 	%p3, %rd65, %rd60;
	mov.f32 	%f142, 0f00000000;
	@%p3 bra 	$L__BB0_19;
	sub.s64 	%rd13, %rd60, %rd65;
	and.b64  	%rd14, %rd13, 15;
	sub.s64 	%rd48, %rd65, %rd60;
	setp.gt.u64 	%p4, %rd48, -16;
	mov.f32 	%f142, 0f00000000;
	@%p4 bra 	$L__BB0_10;
	and.b64  	%rd63, %rd13, -16;
	shl.b64 	%rd49, %rd65, 2;
	add.s64 	%rd50, %rd49, 32;
	add.s64 	%rd62, %rd2, %rd50;
	add.s64 	%rd61, %rd1, %rd50;
	mov.f32 	%f142, 0f00000000;
$L__BB0_9:
	.pragma "nounroll";
	ld.global.f32 	%f18, [%rd62+-32];
	ld.global.f32 	%f19, [%rd61+-32];
	fma.rn.f32 	%f20, %f18, %f19, %f142;
	ld.global.f32 	%f21, [%rd62+-28];
	ld.global.f32 	%f22, [%rd61+-28];
	fma.rn.f32 	%f23, %f21, %f22, %f20;
	ld.global.f32 	%f24, [%rd62+-24];
	ld.global.f32 	%f25, [%rd61+-24];
	fma.rn.f32 	%f26, %f24, %f25, %f23;
	ld.global.f32 	%f27, [%rd62+-20];
	ld.global.f32 	%f28, [%rd61+-20];
	fma.rn.f32 	%f29, %f27, %f28, %f26;
	ld.global.f32 	%f30, [%rd62+-16];
	ld.global.f32 	%f31, [%rd61+-16];
	fma.rn.f32 	%f32, %f30, %f31, %f29;
	ld.global.f32 	%f33, [%rd62+-12];
	ld.global.f32 	%f34, [%rd61+-12];
	fma.rn.f32 	%f35, %f33, %f34, %f32;
	ld.global.f32 	%f36, [%rd62+-8];
	ld.global.f32 	%f37, [%rd61+-8];
	fma.rn.f32 	%f38, %f36, %f37, %f35;
	ld.global.f32 	%f39, [%rd62+-4];
	ld.global.f32 	%f40, [%rd61+-4];
	fma.rn.f32 	%f41, %f39, %f40, %f38;
	ld.global.f32 	%f42, [%rd62];
	ld.global.f32 	%f43, [%rd61];
	fma.rn.f32 	%f44, %f42, %f43, %f41;
	ld.global.f32 	%f45, [%rd62+4];
	ld.global.f32 	%f46, [%rd61+4];
	fma.rn.f32 	%f47, %f45, %f46, %f44;
	ld.global.f32 	%f48, [%rd62+8];
	ld.global.f32 	%f49, [%rd61+8];
	fma.rn.f32 	%f50, %f48, %f49, %f47;
	ld.global.f32 	%f51, [%rd62+12];
	ld.global.f32 	%f52, [%rd61+12];
	fma.rn.f32 	%f53, %f51, %f52, %f50;
	ld.global.f32 	%f54, [%rd62+16];
	ld.global.f32 	%f55, [%rd61+16];
	fma.rn.f32 	%f56, %f54, %f55, %f53;
	ld.global.f32 	%f57, [%rd62+20];
	ld.global.f32 	%f58, [%rd61+20];
	fma.rn.f32 	%f59, %f57, %f58, %f56;
	ld.global.f32 	%f60, [%rd62+24];
	ld.global.f32 	%f61, [%rd61+24];
	fma.rn.f32 	%f62, %f60, %f61, %f59;
	ld.global.f32 	%f63, [%rd62+28];
	ld.global.f32 	%f64, [%rd61+28];
	fma.rn.f32 	%f142, %f63, %f64, %f62;
	add.s64 	%rd65, %rd65, 16;
	add.s64 	%rd63, %rd63, -16;
	add.s64 	%rd62, %rd62, 64;
	add.s64 	%rd61, %rd61, 64;
	setp.ne.s64 	%p5, %rd63, 0;
	@%p5 bra 	$L__BB0_9;
$L__BB0_10:
	setp.eq.s64 	%p6, %rd14, 0;
	@%p6 bra 	$L__BB0_19;
	and.b64  	%rd27, %rd13, 7;
	setp.lt.u64 	%p7, %rd14, 8;
	@%p7 bra 	$L__BB0_13;
	shl.b64 	%rd51, %rd65, 2;
	add.s64 	%rd52, %rd2, %rd51;
	ld.global.f32 	%f66, [%rd52];
	add.s64 	%rd53, %rd1, %rd51;
	ld.global.f32 	%f67, [%rd53];
	fma.rn.f32 	%f68, %f66, %f67, %f142;
	ld.global.f32 	%f69, [%rd52+4];
	ld.global.f32 	%f70, [%rd53+4];
	fma.rn.f32 	%f71, %f69, %f70, %f68;
	ld.global.f32 	%f72, [%rd52+8];
	ld.global.f32 	%f73, [%rd53+8];
	fma.rn.f32 	%f74, %f72, %f73, %f71;
	ld.global.f32 	%f75, [%rd52+12];
	ld.global.f32 	%f76, [%rd53+12];
	fma.rn.f32 	%f77, %f75, %f76, %f74;
	ld.global.f32 	%f78, [%rd52+16];
	ld.global.f32 	%f79, [%rd53+16];
	fma.rn.f32 	%f80, %f78, %f79, %f77;
	ld.global.f32 	%f81, [%rd52+20];
	ld.global.f32 	%f82, [%rd53+20];
	fma.rn.f32 	%f83, %f81, %f82, %f80;
	ld.global.f32 	%f84, [%rd52+24];
	ld.global.f32 	%f85, [%rd53+24];
	fma.rn.f32 	%f86, %f84, %f85, %f83;
	ld.global.f32 	%f87, [%rd52+28];
	ld.global.f32 	%f88, [%rd53+28];
	fma.rn.f32 	%f142, %f87, %f88, %f86;
	add.s64 	%rd65, %rd65, 8;
$L__BB0_13:
	setp.eq.s64 	%p8, %rd27, 0;
	@%p8 bra 	$L__BB0_19;
	and.b64  	%rd30, %rd13, 3;
	setp.lt.u64 	%p9, %rd27, 4;
	@%p9 bra 	$L__BB0_16;
	shl.b64 	%rd54, %rd65, 2;
	add.s64 	%rd55, %rd2, %rd54;
	ld.global.f32 	%f90, [%rd55];
	add.s64 	%rd56, %rd1, %rd54;
	ld.global.f32 	%f91, [%rd56];
	fma.rn.f32 	%f92, %f90, %f91, %f142;
	ld.global.f32 	%f93, [%rd55+4];
	ld.global.f32 	%f94, [%rd56+4];
	fma.rn.f32 	%f95, %f93, %f94, %f92;
	ld.global.f32 	%f96, [%rd55+8];
	ld.global.f32 	%f97, [%rd56+8];
	fma.rn.f32 	%f98, %f96, %f97, %f95;
	ld.global.f32 	%f99, [%rd55+12];
	ld.global.f32 	%f100, [%rd56+12];
	fma.rn.f32 	%f142, %f99, %f100, %f98;
	add.s64 	%rd65, %rd65, 4;
$L__BB0_16:
	setp.eq.s64 	%p10, %rd30, 0;
	@%p10 bra 	$L__BB0_19;
	shl.b64 	%rd57, %rd65, 2;
	add.s64 	%rd70, %rd1, %rd57;
	add.s64 	%rd69, %rd2, %rd57;
	neg.s64 	%rd68, %rd30;
$L__BB0_18:
	.pragma "nounroll";
	ld.global.f32 	%f101, [%rd69];
	ld.global.f32 	%f102, [%rd70];
	fma.rn.f32 	%f142, %f101, %f102, %f142;
	add.s64 	%rd70, %rd70, 4;
	add.s64 	%rd69, %rd69, 4;
	add.s64 	%rd68, %rd68, 1;
	setp.ne.s64 	%p11, %rd68, 0;
	@%p11 bra 	$L__BB0_18;
$L__BB0_19:
	shl.b32 	%r10, %r1, 2;
	mov.u32 	%r11, _ZZN6device6scalarILm1024EEEvPfS1_iS1_E3aux;
	add.s32 	%r2, %r11, %r10;
	st.shared.f32 	[%r2], %f142;
	bar.sync 	0;
	setp.gt.u32 	%p12, %r1, 511;
	@%p12 bra 	$L__BB0_21;
	ld.shared.f32 	%f103, [%r2+2048];
	ld.shared.f32 	%f104, [%r2];
	add.f32 	%f105, %f103, %f104;
	st.shared.f32 	[%r2], %f105;
$L__BB0_21:
	bar.sync 	0;
	setp.gt.u32 	%p13, %r1, 255;
	@%p13 bra 	$L__BB0_23;
	ld.shared.f32 	%f106, [%r2+1024];
	ld.shared.f32 	%f107, [%r2];
	add.f32 	%f108, %f106, %f107;
	st.shared.f32 	[%r2], %f108;
$L__BB0_23:
	bar.sync 	0;
	setp.gt.u32 	%p14, %r1, 127;
	@%p14 bra 	$L__BB0_25;
	ld.shared.f32 	%f109, [%r2+512];
	ld.shared.f32 	%f110, [%r2];
	add.f32 	%f111, %f109, %f110;
	st.shared.f32 	[%r2], %f111;
$L__BB0_25:
	bar.sync 	0;
	setp.gt.u32 	%p15, %r1, 63;
	@%p15 bra 	$L__BB0_27;
	ld.shared.f32 	%f112, [%r2+256];
	ld.shared.f32 	%f113, [%r2];
	add.f32 	%f114, %f112, %f113;
	st.shared.f32 	[%r2], %f114;
$L__BB0_27:
	bar.sync 	0;
	setp.gt.u32 	%p16, %r1, 31;
	@%p16 bra 	$L__BB0_30;
	ld.volatile.shared.f32 	%f115, [%r2+128];
	ld.volatile.shared.f32 	%f116, [%r2];
	add.f32 	%f117, %f115, %f116;
	st.volatile.shared.f32 	[%r2], %f117;
	ld.volatile.shared.f32 	%f118, [%r2+64];
	ld.volatile.shared.f32 	%f119, [%r2];
	add.f32 	%f120, %f118, %f119;
	st.volatile.shared.f32 	[%r2], %f120;
	ld.volatile.shared.f32 	%f121, [%r2+32];
	ld.volatile.shared.f32 	%f122, [%r2];
	add.f32 	%f123, %f121, %f122;
	st.volatile.shared.f32 	[%r2], %f123;
	ld.volatile.shared.f32 	%f124, [%r2+16];
	ld.volatile.shared.f32 	%f125, [%r2];
	add.f32 	%f126, %f124, %f125;
	st.volatile.shared.f32 	[%r2], %f126;
	ld.volatile.shared.f32 	%f127, [%r2+8];
	ld.volatile.shared.f32 	%f128, [%r2];
	add.f32 	%f129, %f127, %f128;
	st.volatile.shared.f32 	[%r2], %f129;
	ld.volatile.shared.f32 	%f130, [%r2+4];
	ld.volatile.shared.f32 	%f131, [%r2];
	add.f32 	%f132, %f130, %f131;
	st.volatile.shared.f32 	[%r2], %f132;
	setp.ne.s32 	%p17, %r1, 0;
	@%p17 bra 	$L__BB0_30;
	ld.shared.f32 	%f133, [_ZZN6device6scalarILm1024EEEvPfS1_iS1_E3aux];
	cvta.to.global.u64 	%rd58, %rd42;
	st.global.f32 	[%rd58], %f133;
$L__BB0_30:
	ret;

}
	// .globl	_ZN6device8scalar2dILm1024EEEvPfmS1_
.visible .entry _ZN6device8scalar2dILm1024EEEvPfmS1_(
	.param .u64 .ptr .align 1 _ZN6device8scalar2dILm1024EEEvPfmS1__param_0,
	.param .u64 _ZN6device8scalar2dILm1024EEEvPfmS1__param_1,
	.param .u64 .ptr .align 1 _ZN6device8scalar2dILm1024EEEvPfmS1__param_2
)
{
	.reg .pred 	%p<18>;
	.reg .b32 	%r<16>;
	.reg .b32 	%f<99>;
	.reg .b64 	%rd<78>;
	// demoted variable
	.shared .align 4 .b8 _ZZN6device8scalar2dILm1024EEEvPfmS1_E3aux[4096];
	ld.param.u64 	%rd34, [_ZN6device8scalar2dILm1024EEEvPfmS1__param_0];
	ld.param.u64 	%rd32, [_ZN6device8scalar2dILm1024EEEvPfmS1__param_1];
	ld.param.u64 	%rd33, [_ZN6device8scalar2dILm1024EEEvPfmS1__param_2];
	cvta.to.global.u64 	%rd1, %rd34;
	mov.u32 	%r1, %tid.x;
	cvt.u64.u32 	%rd35, %r1;
	mov.u32 	%r2, %ctaid.x;
	cvt.u64.u32 	%rd36, %r2;
	mul.lo.s64 	%rd2, %rd32, %rd36;
	mov.u32 	%r3, %ctaid.y;
	cvt.u64.u32 	%rd37, %r3;
	mul.lo.s64 	%rd3, %rd32, %rd37;
	mul.lo.s64 	%rd4, %rd32, %rd35;
	mov.u32 	%r5, %ntid.x;
	cvt.u64.u32 	%rd5, %r5;
	and.b64  	%rd38, %rd4, -4294967296;
	setp.ne.s64 	%p1, %rd38, 0;
	@%p1 bra 	$L__BB1_2;
	cvt.u32.u64 	%r6, %rd5;
	cvt.u32.u64 	%r7, %rd4;
	div.u32 	%r8, %r7, %r6;
	cvt.u64.u32 	%rd75, %r8;
	bra.uni 	$L__BB1_3;
$L__BB1_2:
	div.u64 	%rd75, %rd4, %rd5;
$L__BB1_3:
	add.s64 	%rd9, %rd4, %rd32;
	and.b64  	%rd39, %rd9, -4294967296;
	setp.ne.s64 	%p2, %rd39, 0;
	@%p2 bra 	$L__BB1_5;
	cvt.u32.u64 	%r9, %rd5;
	cvt.u32.u64 	%r10, %rd9;
	div.u32 	%r11, %r10, %r9;
	cvt.u64.u32 	%rd70, %r11;
	bra.uni 	$L__BB1_6;
$L__BB1_5:
	div.u64 	%rd70, %rd9, %rd5;
$L__BB1_6:
	setp.ge.u64 	%p3, %rd75, %rd70;
	mov.f32 	%f98, 0f00000000;
	@%p3 bra 	$L__BB1_18;
	sub.s64 	%rd13, %rd70, %rd75;
	and.b64  	%rd14, %rd13, 7;
	sub.s64 	%rd40, %rd75, %rd70;
	setp.gt.u64 	%p4, %rd40, -8;
	mov.f32 	%f98, 0f00000000;
	@%p4 bra 	$L__BB1_10;
	and.b64  	%rd73, %rd13, -8;
	add.s64 	%rd41, %rd75, %rd2;
	shl.b64 	%rd42, %rd41, 2;
	add.s64 	%rd43, %rd42, %rd1;
	add.s64 	%rd72, %rd43, 16;
	add.s64 	%rd44, %rd75, %rd3;
	shl.b64 	%rd45, %rd44, 2;
	add.s64 	%rd46, %rd45, %rd1;
	add.s64 	%rd71, %rd46, 16;
	mov.f32 	%f98, 0f00000000;
$L__BB1_9:
	.pragma "nounroll";
	ld.global.f32 	%f17, [%rd72+-16];
	ld.global.f32 	%f18, [%rd71+-16];
	fma.rn.f32 	%f19, %f17, %f18, %f98;
	ld.global.f32 	%f20, [%rd72+-12];
	ld.global.f32 	%f21, [%rd71+-12];
	fma.rn.f32 	%f22, %f20, %f21, %f19;
	ld.global.f32 	%f23, [%rd72+-8];
	ld.global.f32 	%f24, [%rd71+-8];
	fma.rn.f32 	%f25, %f23, %f24, %f22;
	ld.global.f32 	%f26, [%rd72+-4];
	ld.global.f32 	%f27, [%rd71+-4];
	fma.rn.f32 	%f28, %f26, %f27, %f25;
	ld.global.f32 	%f29, [%rd72];
	ld.global.f32 	%f30, [%rd71];
	fma.rn.f32 	%f31, %f29, %f30, %f28;
	ld.global.f32 	%f32, [%rd72+4];
	ld.global.f32 	%f33, [%rd71+4];
	fma.rn.f32 	%f34, %f32, %f33, %f31;
	ld.global.f32 	%f35, [%rd72+8];
	ld.global.f32 	%f36, [%rd71+8];
	fma.rn.f32 	%f37, %f35, %f36, %f34;
	ld.global.f32 	%f38, [%rd72+12];
	ld.global.f32 	%f39, [%rd71+12];
	fma.rn.f32 	%f98, %f38, %f39, %f37;
	add.s64 	%rd75, %rd75, 8;
	add.s64 	%rd73, %rd73, -8;
	add.s64 	%rd72, %rd72, 32;
	add.s64 	%rd71, %rd71, 32;
	setp.ne.s64 	%p5, %rd73, 0;
	@%p5 bra 	$L__BB1_9;
$L__BB1_10:
	setp.eq.s64 	%p6, %rd14, 0;
	@%p6 bra 	$L__BB1_18;
	and.b64  	%rd27, %rd13, 3;
	setp.lt.u64 	%p7, %rd14, 4;
	@%p7 bra 	$L__BB1_13;
	add.s64 	%rd47, %rd75, %rd2;
	shl.b64 	%rd48, %rd47, 2;
	add.s64 	%rd49, %rd1, %rd48;
	ld.global.f32 	%f41, [%rd49];
	add.s64 	%rd50, %rd75, %rd3;
	shl.b64 	%rd51, %rd50, 2;
	add.s64 	%rd52, %rd1, %rd51;
	ld.global.f32 	%f42, [%rd52];
	fma.rn.f32 	%f43, %f41, %f42, %f98;
	ld.global.f32 	%f44, [%rd49+4];
	ld.global.f32 	%f45, [%rd52+4];
	fma.rn.f32 	%f46, %f44, %f45, %f43;
	ld.global.f32 	%f47, [%rd49+8];
	ld.global.f32 	%f48, [%rd52+8];
	fma.rn.f32 	%f49, %f47, %f48, %f46;
	ld.global.f32 	%f50, [%rd49+12];
	ld.global.f32 	%f51, [%rd52+12];
	fma.rn.f32 	%f98, %f50, %f51, %f49;
	add.s64 	%rd75, %rd75, 4;
$L__BB1_13:
	setp.eq.s64 	%p8, %rd27, 0;
	@%p8 bra 	$L__BB1_18;
	setp.eq.s64 	%p9, %rd27, 1;
	@%p9 bra 	$L__BB1_16;
	add.s64 	%rd53, %rd75, %rd2;
	shl.b64 	%rd54, %rd53, 2;
	add.s64 	%rd55, %rd1, %rd54;
	ld.global.f32 	%f53, [%rd55];
	add.s64 	%rd56, %rd75, %rd3;
	shl.b64 	%rd57, %rd56, 2;
	add.s64 	%rd58, %rd1, %rd57;
	ld.global.f32 	%f54, [%rd58];
	fma.rn.f32 	%f55, %f53, %f54, %f98;
	ld.global.f32 	%f56, [%rd55+4];
	ld.global.f32 	%f57, [%rd58+4];
	fma.rn.f32 	%f98, %f56, %f57, %f55;
	add.s64 	%rd75, %rd75, 2;
$L__BB1_16:
	and.b64  	%rd59, %rd13, 1;
	setp.eq.b64 	%p10, %rd59, 1;
	not.pred 	%p11, %p10;
	@%p11 bra 	$L__BB1_18;
	add.s64 	%rd60, %rd75, %rd2;
	shl.b64 	%rd61, %rd60, 2;
	add.s64 	%rd62, %rd1, %rd61;
	ld.global.f32 	%f58, [%rd62];
	add.s64 	%rd63, %rd75, %rd3;
	shl.b64 	%rd64, %rd63, 2;
	add.s64 	%rd65, %rd1, %rd64;
	ld.global.f32 	%f59, [%rd65];
	fma.rn.f32 	%f98, %f58, %f59, %f98;
$L__BB1_18:
	shl.b32 	%r12, %r1, 2;
	mov.u32 	%r13, _ZZN6device8scalar2dILm1024EEEvPfmS1_E3aux;
	add.s32 	%r4, %r13, %r12;
	st.shared.f32 	[%r4], %f98;
	bar.sync 	0;
	setp.gt.u32 	%p12, %r1, 511;
	@%p12 bra 	$L__BB1_20;
	ld.shared.f32 	%f60, [%r4+2048];
	ld.shared.f32 	%f61, [%r4];
	add.f32 	%f62, %f60, %f61;
	st.shared.f32 	[%r4], %f62;
$L__BB1_20:
	bar.sync 	0;
	setp.gt.u32 	%p13, %r1, 255;
	@%p13 bra 	$L__BB1_22;
	ld.shared.f32 	%f63, [%r4+1024];
	ld.shared.f32 	%f64, [%r4];
	add.f32 	%f65, %f63, %f64;
	st.shared.f32 	[%r4], %f65;
$L__BB1_22:
	bar.sync 	0;
	setp.gt.u32 	%p14, %r1, 127;
	@%p14 bra 	$L__BB1_24;
	ld.shared.f32 	%f66, [%r4+512];
	ld.shared.f32 	%f67, [%r4];
	add.f32 	%f68, %f66, %f67;
	st.shared.f32 	[%r4], %f68;
$L__BB1_24:
	bar.sync 	0;
	setp.gt.u32 	%p15, %r1, 63;
	@%p15 bra 	$L__BB1_26;
	ld.shared.f32 	%f69, [%r4+256];
	ld.shared.f32 	%f70, [%r4];
	add.f32 	%f71, %f69, %f70;
	st.shared.f32 	[%r4], %f71;
$L__BB1_26:
	bar.sync 	0;
	setp.gt.u32 	%p16, %r1, 31;
	@%p16 bra 	$L__BB1_29;
	ld.volatile.shared.f32 	%f72, [%r4+128];
	ld.volatile.shared.f32 	%f73, [%r4];
	add.f32 	%f74, %f72, %f73;
	st.volatile.shared.f32 	[%r4], %f74;
	ld.volatile.shared.f32 	%f75, [%r4+64];
	ld.volatile.shared.f32 	%f76, [%r4];
	add.f32 	%f77, %f75, %f76;
	st.volatile.shared.f32 	[%r4], %f77;
	ld.volatile.shared.f32 	%f78, [%r4+32];
	ld.volatile.shared.f32 	%f79, [%r4];
	add.f32 	%f80, %f78, %f79;
	st.volatile.shared.f32 	[%r4], %f80;
	ld.volatile.shared.f32 	%f81, [%r4+16];
	ld.volatile.shared.f32 	%f82, [%r4];
	add.f32 	%f83, %f81, %f82;
	st.volatile.shared.f32 	[%r4], %f83;
	ld.volatile.shared.f32 	%f84, [%r4+8];
	ld.volatile.shared.f32 	%f85, [%r4];
	add.f32 	%f86, %f84, %f85;
	st.volatile.shared.f32 	[%r4], %f86;
	ld.volatile.shared.f32 	%f87, [%r4+4];
	ld.volatile.shared.f32 	%f88, [%r4];
	add.f32 	%f89, %f87, %f88;
	st.volatile.shared.f32 	[%r4], %f89;
	setp.ne.s32 	%p17, %r1, 0;
	@%p17 bra 	$L__BB1_29;
	ld.shared.f32 	%f90, [_ZZN6device8scalar2dILm1024EEEvPfmS1_E3aux];
	mov.u32 	%r14, %nctaid.x;
	mad.lo.s32 	%r15, %r3, %r14, %r2;
	cvta.to.global.u64 	%rd66, %rd33;
	mul.wide.u32 	%rd67, %r15, 4;
	add.s64 	%rd68, %rd66, %rd67;
	st.global.f32 	[%rd68], %f90;
$L__BB1_29:
	ret;

}


// ===== COMPILED SASS (sm_100) =====

	.target	sm_100

	.elftype	@"ET_EXEC"


//--------------------- .note.nv.tkinfo           --------------------------
	.section	.note.nv.tkinfo,"",@"SHT_NOTE"
	.sectionflags	@"SHF_NOTE_NV_TKINFO"
	.tkinfo
        /*0018*/ 	.word	0x00000002
        /*0030*/ 	.string	""
        /*0030*/ 	.string	"ptxas"
        /*0030*/ 	.string	"Cuda compilation tools, release 13.0, V13.0.88"
        /*0030*/ 	.string	"Build cuda_13.0.r13.0/compiler.36424714_0"
        /*0030*/ 	.string	"-arch sm_100 -m 64 "



//--------------------- .note.nv.cuinfo           --------------------------
	.section	.note.nv.cuinfo,"",@"SHT_NOTE"
	.sectionflags	@"SHF_NOTE_NV_CUINFO"
        /*0018*/ 	.short	0x0002
        /*001a*/ 	.short	0x0064
        /*001c*/ 	.short	0x0082
	.zero		2


//--------------------- .nv.info                  --------------------------
	.section	.nv.info,"",@"SHT_CUDA_INFO"
	.align	4


	//----- nvinfo : EIATTR_REGCOUNT
	.align		4
        /*0000*/ 	.byte	0x04, 0x2f
        /*0002*/ 	.short	(.L_1 - .L_0)
	.align		4
.L_0:
        /*0004*/ 	.word	index@(_ZN6device6scalarILm1024EEEvPfS1_iS1_)
        /*0008*/ 	.word	0x0000001e


	//----- nvinfo : EIATTR_FRAME_SIZE
	.align		4
.L_1:
        /*000c*/ 	.byte	0x04, 0x11
        /*000e*/ 	.short	(.L_3 - .L_2)
	.align		4
.L_2:
        /*0010*/ 	.word	index@($__internal_1_$__cuda_sm20_div_u64)
        /*0014*/ 	.word	0x00000000


	//----- nvinfo : EIATTR_FRAME_SIZE
	.align		4
.L_3:
        /*0018*/ 	.byte	0x04, 0x11
        /*001a*/ 	.short	(.L_5 - .L_4)
	.align		4
.L_4:
        /*001c*/ 	.word	index@(_ZN6device6scalarILm1024EEEvPfS1_iS1_)
        /*0020*/ 	.word	0x00000000


	//----- nvinfo : EIATTR_REGCOUNT
	.align		4
.L_5:
        /*0024*/ 	.byte	0x04, 0x2f
        /*0026*/ 	.short	(.L_7 - .L_6)
	.align		4
.L_6:
        /*0028*/ 	.word	index@(_ZN6device8scalar2dILm1024EEEvPfmS1_)
        /*002c*/ 	.word	0x0000001d


	//----- nvinfo : EIATTR_FRAME_SIZE
	.align		4
.L_7:
        /*0030*/ 	.byte	0x04, 0x11
        /*0032*/ 	.short	(.L_9 - .L_8)
	.align		4
.L_8:
        /*0034*/ 	.word	index@($__internal_0_$__cuda_sm20_div_u64)
        /*0038*/ 	.word	0x00000000


	//----- nvinfo : EIATTR_FRAME_SIZE
	.align		4
.L_9:
        /*003c*/ 	.byte	0x04, 0x11
        /*003e*/ 	.short	(.L_11 - .L_10)
	.align		4
.L_10:
        /*0040*/ 	.word	index@(_ZN6device8scalar2dILm1024EEEvPfmS1_)
        /*0044*/ 	.word	0x00000000


	//----- nvinfo : EIATTR_MIN_STACK_SIZE
	.align		4
.L_11:
        /*0048*/ 	.byte	0x04, 0x12
        /*004a*/ 	.short	(.L_13 - .L_12)
	.align		4
.L_12:
        /*004c*/ 	.word	index@(_ZN6device8scalar2dILm1024EEEvPfmS1_)
        /*0050*/ 	.word	0x00000000


	//----- nvinfo : EIATTR_MIN_STACK_SIZE
	.align		4
.L_13:
        /*0054*/ 	.byte	0x04, 0x12
        /*0056*/ 	.short	(.L_15 - .L_14)
	.align		4
.L_14:
        /*0058*/ 	.word	index@(_ZN6device6scalarILm1024EEEvPfS1_iS1_)
        /*005c*/ 	.word	0x00000000
.L_15:


//--------------------- .nv.compat                --------------------------
	.section	.nv.compat,"",@"SHT_CUDA_COMPAT_INFO"
	.align	4
        /*0000*/ 	.byte	0x02, 0x09, 0x00, 0x00, 0x02, 0x02, 0x01, 0x00, 0x02, 0x05, 0x05, 0x00, 0x03, 0x07, 0x01, 0x01
        /*0010*/ 	.byte	0x02, 0x03, 0x00, 0x00, 0x02, 0x06, 0x01, 0x00, 0x04, 0x0b, 0x08, 0x00, 0x09, 0x00, 0x00, 0x00
        /*0020*/ 	.byte	0x00, 0x00, 0x00, 0x00


//--------------------- .nv.info._ZN6device8scalar2dILm1024EEEvPfmS1_ --------------------------
	.section	.nv.info._ZN6device8scalar2dILm1024EEEvPfmS1_,"",@"SHT_CUDA_INFO"
	.sectionflags	@""
	.align	4


	//----- nvinfo : EIATTR_CUDA_API_VERSION
	.align		4
        /*0000*/ 	.byte	0x04, 0x37
        /*0002*/ 	.short	(.L_17 - .L_16)
.L_16:
        /*0004*/ 	.word	0x00000082


	//----- nvinfo : EIATTR_KPARAM_INFO
	.align		4
.L_17:
        /*0008*/ 	.byte	0x04, 0x17
        /*000a*/ 	.short	(.L_19 - .L_18)
.L_18:
        /*000c*/ 	.word	0x00000000
        /*0010*/ 	.short	0x0002
        /*0012*/ 	.short	0x0010
        /*0014*/ 	.byte	0x00, 0xf5, 0x21, 0x00


	//----- nvinfo : EIATTR_KPARAM_INFO
	.align		4
.L_19:
        /*0018*/ 	.byte	0x04, 0x17
        /*001a*/ 	.short	(.L_21 - .L_20)
.L_20:
        /*001c*/ 	.word	0x00000000
        /*0020*/ 	.short	0x0001
        /*0022*/ 	.short	0x0008
        /*0024*/ 	.byte	0x00, 0xf0, 0x21, 0x00


	//----- nvinfo : EIATTR_KPARAM_INFO
	.align		4
.L_21:
        /*0028*/ 	.byte	0x04, 0x17
        /*002a*/ 	.short	(.L_23 - .L_22)
.L_22:
        /*002c*/ 	.word	0x00000000
        /*0030*/ 	.short	0x0000
        /*0032*/ 	.short	0x0000
        /*0034*/ 	.byte	0x00, 0xf5, 0x21, 0x00


	//----- nvinfo : EIATTR_SPARSE_MMA_MASK
	.align		4
.L_23:
        /*0038*/ 	.byte	0x03, 0x50
        /*003a*/ 	.short	0x0000


	//----- nvinfo : EIATTR_MAXREG_COUNT
	.align		4
        /*003c*/ 	.byte	0x03, 0x1b
        /*003e*/ 	.short	0x00ff


	//----- nvinfo : EIATTR_NUM_BARRIERS
	.align		4
        /*0040*/ 	.byte	0x02, 0x4c
        /*0042*/ 	.byte	0x01
	.zero		1


	//----- nvinfo : EIATTR_MERCURY_ISA_VERSION
	.align		4
        /*0044*/ 	.byte	0x03, 0x5f
        /*0046*/ 	.short	0x0101


	//----- nvinfo : EIATTR_VRC_CTA_INIT_COUNT
	.align		4
        /*0048*/ 	.byte	0x02, 0x4a
	.zero		1
	.zero		1


	//----- nvinfo : EIATTR_EXIT_INSTR_OFFSETS
	.align		4
        /*004c*/ 	.byte	0x04, 0x1c
        /*004e*/ 	.short	(.L_25 - .L_24)


	//   ....[0]....
.L_24:
        /*0050*/ 	.word	0x00000f80


	//   ....[1]....
        /*0054*/ 	.word	0x00001120


	//   ....[2]....
        /*0058*/ 	.word	0x00001190


	//----- nvinfo : EIATTR_CRS_STACK_SIZE
	.align		4
.L_25:
        /*005c*/ 	.byte	0x04, 0x1e
        /*005e*/ 	.short	(.L_27 - .L_26)
.L_26:
        /*0060*/ 	.word	0x00000000


	//----- nvinfo : EIATTR_CBANK_PARAM_SIZE
	.align		4
.L_27:
        /*0064*/ 	.byte	0x03, 0x19
        /*0066*/ 	.short	0x0018


	//----- nvinfo : EIATTR_PARAM_CBANK
	.align		4
        /*0068*/ 	.byte	0x04, 0x0a
        /*006a*/ 	.short	(.L_29 - .L_28)
	.align		4
.L_28:
        /*006c*/ 	.word	index@(.nv.constant0._ZN6device8scalar2dILm1024EEEvPfmS1_)
        /*0070*/ 	.short	0x0380
        /*0072*/ 	.short	0x0018


	//----- nvinfo : EIATTR_SW_WAR
	.align		4
.L_29:
        /*0074*/ 	.byte	0x04, 0x36
        /*0076*/ 	.short	(.L_31 - .L_30)
.L_30:
        /*0078*/ 	.word	0x00000008
.L_31:


//--------------------- .nv.info._ZN6device6scalarILm1024EEEvPfS1_iS1_ --------------------------
	.section	.nv.info._ZN6device6scalarILm1024EEEvPfS1_iS1_,"",@"SHT_CUDA_INFO"
	.sectionflags	@""
	.align	4


	//----- nvinfo : EIATTR_CUDA_API_VERSION
	.align		4
        /*0000*/ 	.byte	0x04, 0x37
        /*0002*/ 	.short	(.L_33 - .L_32)
.L_32:
        /*0004*/ 	.word	0x00000082


	//----- nvinfo : EIATTR_KPARAM_INFO
	.align		4
.L_33:
        /*0008*/ 	.byte	0x04, 0x17
        /*000a*/ 	.short	(.L_35 - .L_34)
.L_34:
        /*000c*/ 	.word	0x00000000
        /*0010*/ 	.short	0x0003
        /*0012*/ 	.short	0x0018
        /*0014*/ 	.byte	0x00, 0xf5, 0x21, 0x00


	//----- nvinfo : EIATTR_KPARAM_INFO
	.align		4
.L_35:
        /*0018*/ 	.byte	0x04, 0x17
        /*001a*/ 	.short	(.L_37 - .L_36)
.L_36:
        /*001c*/ 	.word	0x00000000
        /*0020*/ 	.short	0x0002
        /*0022*/ 	.short	0x0010
        /*0024*/ 	.byte	0x00, 0xf0, 0x11, 0x00


	//----- nvinfo : EIATTR_KPARAM_INFO
	.align		4
.L_37:
        /*0028*/ 	.byte	0x04, 0x17
        /*002a*/ 	.short	(.L_39 - .L_38)
.L_38:
        /*002c*/ 	.word	0x00000000
        /*0030*/ 	.short	0x0001
        /*0032*/ 	.short	0x0008
        /*0034*/ 	.byte	0x00, 0xf5, 0x21, 0x00


	//----- nvinfo : EIATTR_KPARAM_INFO
	.align		4
.L_39:
        /*0038*/ 	.byte	0x04, 0x17
        /*003a*/ 	.short	(.L_41 - .L_40)
.L_40:
        /*003c*/ 	.word	0x00000000
        /*0040*/ 	.short	0x0000
        /*0042*/ 	.short	0x0000
        /*0044*/ 	.byte	0x00, 0xf5, 0x21, 0x00


	//----- nvinfo : EIATTR_SPARSE_MMA_MASK
	.align		4
.L_41:
        /*0048*/ 	.byte	0x03, 0x50
        /*004a*/ 	.short	0x0000


	//----- nvinfo : EIATTR_MAXREG_COUNT
	.align		4
        /*004c*/ 	.byte	0x03, 0x1b
        /*004e*/ 	.short	0x00ff


	//----- nvinfo : EIATTR_NUM_BARRIERS
	.align		4
        /*0050*/ 	.byte	0x02, 0x4c
        /*0052*/ 	.byte	0x01
	.zero		1


	//----- nvinfo : EIATTR_MERCURY_ISA_VERSION
	.align		4
        /*0054*/ 	.byte	0x03, 0x5f
        /*0056*/ 	.short	0x0101


	//----- nvinfo : EIATTR_VRC_CTA_INIT_COUNT
	.align		4
        /*0058*/ 	.byte	0x02, 0x4a
	.zero		1
	.zero		1


	//----- nvinfo : EIATTR_EXIT_INSTR_OFFSETS
	.align		4
        /*005c*/ 	.byte	0x04, 0x1c
        /*005e*/ 	.short	(.L_43 - .L_42)


	//   ....[0]....
.L_42:
        /*0060*/ 	.word	0x000011d0


	//   ....[1]....
        /*0064*/ 	.word	0x00001370


	//   ....[2]....
        /*0068*/ 	.word	0x000013b0


	//----- nvinfo : EIATTR_CRS_STACK_SIZE
	.align		4
.L_43:
        /*006c*/ 	.byte	0x04, 0x1e
        /*006e*/ 	.short	(.L_45 - .L_44)
.L_44:
        /*0070*/ 	.word	0x00000000


	//----- nvinfo : EIATTR_CBANK_PARAM_SIZE
	.align		4
.L_45:
        /*0074*/ 	.byte	0x03, 0x19
        /*0076*/ 	.short	0x0020


	//----- nvinfo : EIATTR_PARAM_CBANK
	.align		4
        /*0078*/ 	.byte	0x04, 0x0a
        /*007a*/ 	.short	(.L_47 - .L_46)
	.align		4
.L_46:
        /*007c*/ 	.word	index@(.nv.constant0._ZN6device6scalarILm1024EEEvPfS1_iS1_)
        /*0080*/ 	.short	0x0380
        /*0082*/ 	.short	0x0020


	//----- nvinfo : EIATTR_SW_WAR
	.align		4
.L_47:
        /*0084*/ 	.byte	0x04, 0x36
        /*0086*/ 	.short	(.L_49 - .L_48)
.L_48:
        /*0088*/ 	.word	0x00000008
.L_49:


//--------------------- .nv.callgraph             --------------------------
	.section	.nv.callgraph,"",@"SHT_CUDA_CALLGRAPH"
	.align	4
	.sectionentsize	8
	.align		4
        /*0000*/ 	.word	0x00000000
	.align		4
        /*0004*/ 	.word	0xffffffff
	.align		4
        /*0008*/ 	.word	0x00000000
	.align		4
        /*000c*/ 	.word	0xfffffffe
	.align		4
        /*0010*/ 	.word	0x00000000
	.align		4
        /*0014*/ 	.word	0xfffffffd
	.align		4
        /*0018*/ 	.word	0x00000000
	.align		4
        /*001c*/ 	.word	0xfffffffc


//--------------------- .text._ZN6device8scalar2dILm1024EEEvPfmS1_ --------------------------
	.section	.text._ZN6device8scalar2dILm1024EEEvPfmS1_,"ax",@progbits
	.align	128
        .global         _ZN6device8scalar2dILm1024EEEvPfmS1_
        .type           _ZN6device8scalar2dILm1024EEEvPfmS1_,@function
        .size           _ZN6device8scalar2dILm1024EEEvPfmS1_,(.L_x_31 - _ZN6device8scalar2dILm1024EEEvPfmS1_)
        .other          _ZN6device8scalar2dILm1024EEEvPfmS1_,@"STO_CUDA_ENTRY STV_DEFAULT"
_ZN6device8scalar2dILm1024EEEvPfmS1_:
.text._ZN6device8scalar2dILm1024EEEvPfmS1_:
[----:B------:R-:W-:Y:S01]  /*0000*/  LDC R1, c[0x0][0x37c] ;  /* 0x0000df00ff017b82 */ /* 0x000fe20000000800 */
[----:B------:R-:W0:Y:S01]  /*0010*/  S2R R0, SR_TID.X ;  /* 0x0000000000007919 */ /* 0x000e220000002100 */
[----:B------:R-:W0:Y:S06]  /*0020*/  LDCU.64 UR4, c[0x0][0x388] ;  /* 0x00007100ff0477ac */ /* 0x000e2c0008000a00 */
[----:B------:R-:W1:Y:S01]  /*0030*/  S2UR UR6, SR_CTAID.X ;  /* 0x00000000000679c3 */ /* 0x000e620000002500 */
[----:B------:R-:W-:Y:S01]  /*0040*/  BSSY.RECONVERGENT B0, `(.L_x_0) ;  /* 0x0000022000007945 */ /* 0x000fe20003800200 */
[----:B------:R-:W2:Y:S01]  /*0050*/  S2R R2, SR_CTAID.Y ;  /* 0x0000000000027919 */ /* 0x000ea20000002600 */
[----:B0-----:R-:W-:Y:S01]  /*0060*/  IMAD.WIDE.U32 R6, R0, UR4, RZ ;  /* 0x0000000400067c25 */ /* 0x001fe2000f8e00ff */
[----:B------:R-:W-:-:S03]  /*0070*/  UMOV UR4, URZ ;  /* 0x000000ff00047c82 */ /* 0x000fc60008000000 */
[----:B------:R-:W-:Y:S01]  /*0080*/  IMAD R3, R0, UR5, R7 ;  /* 0x0000000500037c24 */ /* 0x000fe2000f8e0207 */
[----:B------:R-:W0:Y:S04]  /*0090*/  LDCU UR5, c[0x0][0x360] ;  /* 0x00006c00ff0577ac */ /* 0x000e280008000800 */
[----:B------:R-:W-:-:S13]  /*00a0*/  ISETP.NE.U32.AND P0, PT, R3, RZ, PT ;  /* 0x000000ff0300720c */ /* 0x000fda0003f05070 */
[----:B-12---:R-:W-:Y:S05]  /*00b0*/  @P0 BRA `(.L_x_1) ;  /* 0x0000000000500947 */ /* 0x006fea0003800000 */
[----:B0-----:R-:W0:Y:S01]  /*00c0*/  I2F.U32.RP R8, UR5 ;  /* 0x0000000500087d06 */ /* 0x001e220008209000 */
[----:B------:R-:W-:-:S07]  /*00d0*/  ISETP.NE.U32.AND P2, PT, RZ, UR5, PT ;  /* 0x00000005ff007c0c */ /* 0x000fce000bf45070 */
[----:B0-----:R-:W0:Y:S02]  /*00e0*/  MUFU.RCP R8, R8 ;  /* 0x0000000800087308 */ /* 0x001e240000001000 */
[----:B0-----:R-:W-:-:S06]  /*00f0*/  VIADD R4, R8, 0xffffffe ;  /* 0x0ffffffe08047836 */ /* 0x001fcc0000000000 */
[----:B------:R0:W1:Y:S02]  /*0100*/  F2I.FTZ.U32.TRUNC.NTZ R5, R4 ;  /* 0x0000000400057305 */ /* 0x000064000021f000 */
[----:B0-----:R-:W-:Y:S02]  /*0110*/  HFMA2 R4, -RZ, RZ, 0, 0 ;  /* 0x00000000ff047431 */ /* 0x001fe400000001ff */
[----:B-1----:R-:W-:-:S04]  /*0120*/  IMAD.MOV R9, RZ, RZ, -R5 ;  /* 0x000000ffff097224 */ /* 0x002fc800078e0a05 */
[----:B------:R-:W-:-:S04]  /*0130*/  IMAD R9, R9, UR5, RZ ;  /* 0x0000000509097c24 */ /* 0x000fc8000f8e02ff */
[----:B------:R-:W-:-:S06]  /*0140*/  IMAD.HI.U32 R5, R5, R9, R4 ;  /* 0x0000000905057227 */ /* 0x000fcc00078e0004 */
[----:B------:R-:W-:-:S04]  /*0150*/  IMAD.HI.U32 R4, R5, R6, RZ ;  /* 0x0000000605047227 */ /* 0x000fc800078e00ff */
[----:B------:R-:W-:-:S04]  /*0160*/  IMAD.MOV R5, RZ, RZ, -R4 ;  /* 0x000000ffff057224 */ /* 0x000fc800078e0a04 */
[----:B------:R-:W-:-:S05]  /*0170*/  IMAD R5, R5, UR5, R6 ;  /* 0x0000000505057c24 */ /* 0x000fca000f8e0206 */
[----:B------:R-:W-:-:S13]  /*0180*/  ISETP.GE.U32.AND P0, PT, R5, UR5, PT ;  /* 0x0000000505007c0c */ /* 0x000fda000bf06070 */
[----:B------:R-:W-:Y:S01]  /*0190*/  @P0 VIADD R5, R5, -UR5 ;  /* 0x8000000505050c36 */ /* 0x000fe20008000000 */
[----:B------:R-:W-:-:S04]  /*01a0*/  @P0 IADD3 R4, PT, PT, R4, 0x1, RZ ;  /* 0x0000000104040810 */ /* 0x000fc80007ffe0ff */
[----:B------:R-:W-:Y:S01]  /*01b0*/  ISETP.GE.U32.AND P1, PT, R5, UR5, PT ;  /* 0x0000000505007c0c */ /* 0x000fe2000bf26070 */
[----:B------:R-:W-:-:S12]  /*01c0*/  IMAD.MOV.U32 R5, RZ, RZ, RZ ;  /* 0x000000ffff057224 */ /* 0x000fd800078e00ff */
[----:B------:R-:W-:Y:S01]  /*01d0*/  @P1 VIADD R4, R4, 0x1 ;  /* 0x0000000104041836 */ /* 0x000fe20000000000 */
[----:B------:R-:W-:Y:S01]  /*01e0*/  @!P2 LOP3.LUT R4, RZ, UR5, RZ, 0x33, !PT ;  /* 0x00000005ff04ac12 */ /* 0x000fe2000f8e33ff */
[----:B------:R-:W-:Y:S06]  /*01f0*/  BRA `(.L_x_2) ;  /* 0x0000000000187947 */ /* 0x000fec0003800000 */
.L_x_1:
[----:B------:R-:W-:Y:S01]  /*0200*/  MOV R11, R6 ;  /* 0x00000006000b7202 */ /* 0x000fe20000000f00 */
[----:B0-----:R-:W-:Y:S01]  /*0210*/  IMAD.U32 R13, RZ, RZ, UR5 ;  /* 0x00000005ff0d7e24 */ /* 0x001fe2000f8e00ff */
[----:B------:R-:W-:-:S07]  /*0220*/  MOV R10, 0x240 ;  /* 0x00000240000a7802 */ /* 0x000fce0000000f00 */
[----:B------:R-:W-:Y:S05]  /*0230*/  CALL.REL.NOINC `($__internal_0_$__cuda_sm20_div_u64) ;  /* 0x0000000c00d87944 */ /* 0x000fea0003c00000 */
[----:B------:R-:W-:Y:S01]  /*0240*/  IMAD.MOV.U32 R4, RZ, RZ, R8 ;  /* 0x000000ffff047224 */ /* 0x000fe200078e0008 */
[----:B------:R-:W-:-:S07]  /*0250*/  MOV R5, R9 ;  /* 0x0000000900057202 */ /* 0x000fce0000000f00 */
.L_x_2:
[----:B------:R-:W-:Y:S05]  /*0260*/  BSYNC.RECONVERGENT B0 ;  /* 0x0000000000007941 */ /* 0x000fea0003800200 */
.L_x_0:
[----:B------:R-:W0:Y:S01]  /*0270*/  LDCU.64 UR8, c[0x0][0x388] ;  /* 0x00007100ff0877ac */ /* 0x000e220008000a00 */
[----:B------:R-:W-:Y:S01]  /*0280*/  BSSY.RECONVERGENT B0, `(.L_x_3) ;  /* 0x000001e000007945 */ /* 0x000fe20003800200 */
[----:B0-----:R-:W-:-:S04]  /*0290*/  IADD3 R11, P0, PT, R6, UR8, RZ ;  /* 0x00000008060b7c10 */ /* 0x001fc8000ff1e0ff */
[----:B------:R-:W-:-:S04]  /*02a0*/  IADD3.X R3, PT, PT, R3, UR9, RZ, P0, !PT ;  /* 0x0000000903037c10 */ /* 0x000fc800087fe4ff */
[----:B------:R-:W-:-:S13]  /*02b0*/  ISETP.NE.U32.AND P0, PT, R3, RZ, PT ;  /* 0x000000ff0300720c */ /* 0x000fda0003f05070 */
[----:B------:R-:W-:Y:S05]  /*02c0*/  @P0 BRA `(.L_x_4) ;  /* 0x0000000000500947 */ /* 0x000fea0003800000 */
[----:B------:R-:W0:Y:S01]  /*02d0*/  I2F.U32.RP R9, UR5 ;  /* 0x0000000500097d06 */ /* 0x000e220008209000 */
[----:B------:R-:W-:Y:S01]  /*02e0*/  HFMA2 R6, -RZ, RZ, 0, 0 ;  /* 0x00000000ff067431 */ /* 0x000fe200000001ff */
[----:B------:R-:W-:-:S06]  /*02f0*/  ISETP.NE.U32.AND P2, PT, RZ, UR5, PT ;  /* 0x00000005ff007c0c */ /* 0x000fcc000bf45070 */
[----:B0-----:R-:W0:Y:S02]  /*0300*/  MUFU.RCP R9, R9 ;  /* 0x0000000900097308 */ /* 0x001e240000001000 */
[----:B0-----:R-:W-:-:S06]  /*0310*/  VIADD R7, R9, 0xffffffe ;  /* 0x0ffffffe09077836 */ /* 0x001fcc0000000000 */
[----:B------:R-:W0:Y:S02]  /*0320*/  F2I.FTZ.U32.TRUNC.NTZ R7, R7 ;  /* 0x0000000700077305 */ /* 0x000e24000021f000 */
[----:B0-----:R-:W-:-:S04]  /*0330*/  IMAD.MOV R3, RZ, RZ, -R7 ;  /* 0x000000ffff037224 */ /* 0x001fc800078e0a07 */
[----:B------:R-:W-:-:S04]  /*0340*/  IMAD R3, R3, UR5, RZ ;  /* 0x0000000503037c24 */ /* 0x000fc8000f8e02ff */
[----:B------:R-:W-:-:S04]  /*0350*/  IMAD.HI.U32 R6, R7, R3, R6 ;  /* 0x0000000307067227 */ /* 0x000fc800078e0006 */
[----:B------:R-:W-:Y:S02]  /*0360*/  IMAD.MOV.U32 R7, RZ, RZ, RZ ;  /* 0x000000ffff077224 */ /* 0x000fe400078e00ff */
[----:B------:R-:W-:-:S04]  /*0370*/  IMAD.HI.U32 R6, R6, R11, RZ ;  /* 0x0000000b06067227 */ /* 0x000fc800078e00ff */
[----:B------:R-:W-:-:S04]  /*0380*/  IMAD.MOV R8, RZ, RZ, -R6 ;  /* 0x000000ffff087224 */ /* 0x000fc800078e0a06 */
[----:B------:R-:W-:-:S05]  /*0390*/  IMAD R3, R8, UR5, R11 ;  /* 0x0000000508037c24 */ /* 0x000fca000f8e020b */
[----:B------:R-:W-:-:S13]  /*03a0*/  ISETP.GE.U32.AND P0, PT, R3, UR5, PT ;  /* 0x0000000503007c0c */ /* 0x000fda000bf06070 */
[----:B------:R-:W-:Y:S01]  /*03b0*/  @P0 VIADD R3, R3, -UR5 ;  /* 0x8000000503030c36 */ /* 0x000fe20008000000 */
[----:B------:R-:W-:-:S04]  /*03c0*/  @P0 IADD3 R6, PT, PT, R6, 0x1, RZ ;  /* 0x0000000106060810 */ /* 0x000fc80007ffe0ff */
[----:B------:R-:W-:-:S13]  /*03d0*/  ISETP.GE.U32.AND P1, PT, R3, UR5, PT ;  /* 0x0000000503007c0c */ /* 0x000fda000bf26070 */
[----:B------:R-:W-:Y:S01]  /*03e0*/  @P1 VIADD R6, R6, 0x1 ;  /* 0x0000000106061836 */ /* 0x000fe20000000000 */
[----:B------:R-:W-:Y:S01]  /*03f0*/  @!P2 LOP3.LUT R6, RZ, UR5, RZ, 0x33, !PT ;  /* 0x00000005ff06ac12 */ /* 0x000fe2000f8e33ff */
[----:B------:R-:W-:Y:S06]  /*0400*/  BRA `(.L_x_5) ;  /* 0x0000000000147947 */ /* 0x000fec0003800000 */
.L_x_4:
[----:B------:R-:W-:Y:S02]  /*0410*/  MOV R13, UR5 ;  /* 0x00000005000d7c02 */ /* 0x000fe40008000f00 */
[----:B------:R-:W-:-:S07]  /*0420*/  MOV R10, 0x440 ;  /* 0x00000440000a7802 */ /* 0x000fce0000000f00 */
[----:B------:R-:W-:Y:S05]  /*0430*/  CALL.REL.NOINC `($__internal_0_$__cuda_sm20_div_u64) ;  /* 0x0000000c00587944 */ /* 0x000fea0003c00000 */
[----:B------:R-:W-:Y:S02]  /*0440*/  IMAD.MOV.U32 R6, RZ, RZ, R8 ;  /* 0x000000ffff067224 */ /* 0x000fe400078e0008 */
[----:B------:R-:W-:-:S07]  /*0450*/  IMAD.MOV.U32 R7, RZ, RZ, R9 ;  /* 0x000000ffff077224 */ /* 0x000fce00078e0009 */
.L_x_5:
[----:B------:R-:W-:Y:S05]  /*0460*/  BSYNC.RECONVERGENT B0 ;  /* 0x0000000000007941 */ /* 0x000fea0003800200 */
.L_x_3:
[----:B------:R-:W-:Y:S01]  /*0470*/  ISETP.GE.U32.AND P0, PT, R4, R6, PT ;  /* 0x000000060400720c */ /* 0x000fe20003f06070 */
[----:B------:R-:W0:Y:S01]  /*0480*/  LDCU.64 UR8, c[0x0][0x358] ;  /* 0x00006b00ff0877ac */ /* 0x000e220008000a00 */
[----:B------:R-:W-:Y:S01]  /*0490*/  BSSY.RECONVERGENT B0, `(.L_x_6) ;  /* 0x000008f000007945 */ /* 0x000fe20003800200 */
[----:B------:R-:W-:Y:S02]  /*04a0*/  MOV R3, RZ ;  /* 0x000000ff00037202 */ /* 0x000fe40000000f00 */
[----:B------:R-:W-:-:S13]  /*04b0*/  ISETP.GE.U32.AND.EX P0, PT, R5, R7, PT, P0 ;  /* 0x000000070500720c */ /* 0x000fda0003f06100 */
[----:B------:R-:W-:Y:S05]  /*04c0*/  @P0 BRA `(.L_x_7) ;  /* 0x00000008002c0947 */ /* 0x000fea0003800000 */
[CC--:B------:R-:W-:Y:S01]  /*04d0*/  IADD3 R3, P0, PT, -R6.reuse, R4.reuse, RZ ;  /* 0x0000000406037210 */ /* 0x0c0fe20007f1e1ff */
[----:B------:R-:W-:Y:S01]  /*04e0*/  BSSY.RECONVERGENT B1, `(.L_x_8) ;  /* 0x000003f000017945 */ /* 0x000fe20003800200 */
[----:B------:R-:W-:Y:S02]  /*04f0*/  IADD3 R10, P2, PT, R6, -R4, RZ ;  /* 0x80000004060a7210 */ /* 0x000fe40007f5e0ff */
[----:B------:R-:W-:Y:S01]  /*0500*/  ISETP.GT.U32.AND P1, PT, R3, -0x8, PT ;  /* 0xfffffff80300780c */ /* 0x000fe20003f24070 */
[----:B------:R-:W-:Y:S01]  /*0510*/  IMAD.X R3, R5, 0x1, ~R7, P0 ;  /* 0x0000000105037824 */ /* 0x000fe200000e0e07 */
[----:B------:R-:W-:Y:S01]  /*0520*/  LOP3.LUT R23, R10, 0x7, RZ, 0xc0, !PT ;  /* 0x000000070a177812 */ /* 0x000fe200078ec0ff */
[----:B------:R-:W-:-:S03]  /*0530*/  IMAD.X R11, R7, 0x1, ~R5, P2 ;  /* 0x00000001070b7824 */ /* 0x000fc600010e0e05 */
[----:B------:R-:W-:Y:S01]  /*0540*/  ISETP.GT.U32.AND.EX P1, PT, R3, -0x1, PT, P1 ;  /* 0xffffffff0300780c */ /* 0x000fe20003f24110 */
[----:B------:R-:W-:Y:S01]  /*0550*/  HFMA2 R3, -RZ, RZ, 0, 0 ;  /* 0x00000000ff037431 */ /* 0x000fe200000001ff */
[----:B------:R-:W-:-:S04]  /*0560*/  ISETP.NE.U32.AND P0, PT, R23, RZ, PT ;  /* 0x000000ff1700720c */ /* 0x000fc80003f05070 */
[----:B------:R-:W-:-:S07]  /*0570*/  ISETP.NE.AND.EX P0, PT, RZ, RZ, PT, P0 ;  /* 0x000000ffff00720c */ /* 0x000fce0003f05300 */
[----:B------:R-:W-:Y:S06]  /*0580*/  @P1 BRA `(.L_x_9) ;  /* 0x0000000000d01947 */ /* 0x000fec0003800000 */
[----:B------:R-:W1:Y:S08]  /*0590*/  LDC.64 R14, c[0x0][0x388] ;  /* 0x0000e200ff0e7b82 */ /* 0x000e700000000a00 */
[----:B------:R-:W2:Y:S01]  /*05a0*/  LDC.64 R6, c[0x0][0x380] ;  /* 0x0000e000ff067b82 */ /* 0x000ea20000000a00 */
[----:B-1----:R-:W-:-:S04]  /*05b0*/  IMAD.WIDE.U32 R12, R14, UR6, R4 ;  /* 0x000000060e0c7c25 */ /* 0x002fc8000f8e0004 */
[----:B------:R-:W-:-:S04]  /*05c0*/  IMAD.WIDE.U32 R8, R2, R14, R4 ;  /* 0x0000000e02087225 */ /* 0x000fc800078e0004 */
[----:B------:R-:W-:Y:S01]  /*05d0*/  IMAD R14, R15, UR6, R13 ;  /* 0x000000060f0e7c24 */ /* 0x000fe2000f8e020d */
[-C--:B--2---:R-:W-:Y:S01]  /*05e0*/  LEA R3, P1, R12, R6.reuse, 0x2 ;  /* 0x000000060c037211 */ /* 0x084fe200078210ff */
[----:B------:R-:W-:Y:S01]  /*05f0*/  IMAD R9, R2, R15, R9 ;  /* 0x0000000f02097224 */ /* 0x000fe200078e0209 */
[----:B------:R-:W-:Y:S02]  /*0600*/  LEA R13, P2, R8, R6, 0x2 ;  /* 0x00000006080d7211 */ /* 0x000fe400078410ff */
[-C--:B------:R-:W-:Y:S02]  /*0610*/  LEA.HI.X R14, R12, R7.reuse, R14, 0x2, P1 ;  /* 0x000000070c0e7211 */ /* 0x080fe400008f140e */
[----:B------:R-:W-:Y:S01]  /*0620*/  IADD3 R6, P1, PT, R3, 0x10, RZ ;  /* 0x0000001003067810 */ /* 0x000fe20007f3e0ff */
[----:B------:R-:W-:Y:S01]  /*0630*/  IMAD.MOV.U32 R3, RZ, RZ, RZ ;  /* 0x000000ffff037224 */ /* 0x000fe200078e00ff */
[----:B------:R-:W-:Y:S02]  /*0640*/  IADD3 R13, P3, PT, R13, 0x10, RZ ;  /* 0x000000100d0d7810 */ /* 0x000fe40007f7e0ff */
[----:B------:R-:W-:Y:S01]  /*0650*/  LEA.HI.X R9, R8, R7, R9, 0x2, P2 ;  /* 0x0000000708097211 */ /* 0x000fe200010f1409 */
[----:B------:R-:W-:Y:S01]  /*0660*/  IMAD.X R7, RZ, RZ, R14, P1 ;  /* 0x000000ffff077224 */ /* 0x000fe200008e060e */
[----:B------:R-:W-:-:S02]  /*0670*/  LOP3.LUT R12, R10, 0xfffffff8, RZ, 0xc0, !PT ;  /* 0xfffffff80a0c7812 */ /* 0x000fc400078ec0ff */
[----:B------:R-:W-:-:S07]  /*0680*/  IADD3.X R9, PT, PT, RZ, R9, RZ, P3, !PT ;  /* 0x00000009ff097210 */ /* 0x000fce0001ffe4ff */
.L_x_10:
[----:B------:R-:W-:Y:S01]  /*0690*/  IMAD.MOV.U32 R8, RZ, RZ, R13 ;  /* 0x000000ffff087224 */ /* 0x000fe200078e000d */
[----:B0-----:R-:W2:Y:S04]  /*06a0*/  LDG.E R22, desc[UR8][R6.64+-0x10] ;  /* 0xfffff00806167981 */ /* 0x001ea8000c1e1900 */
[----:B------:R-:W2:Y:S04]  /*06b0*/  LDG.E R21, desc[UR8][R8.64+-0x10] ;  /* 0xfffff00808157981 */ /* 0x000ea8000c1e1900 */
[----:B------:R-:W3:Y:S04]  /*06c0*/  LDG.E R24, desc[UR8][R6.64+-0xc] ;  /* 0xfffff40806187981 */ /* 0x000ee8000c1e1900 */
[----:B------:R-:W3:Y:S04]  /*06d0*/  LDG.E R25, desc[UR8][R8.64+-0xc] ;  /* 0xfffff40808197981 */ /* 0x000ee8000c1e1900 */
[----:B------:R-:W4:Y:S04]  /*06e0*/  LDG.E R13, desc[UR8][R6.64+-0x8] ;  /* 0xfffff808060d7981 */ /* 0x000f28000c1e1900 */
[----:B------:R-:W4:Y:S04]  /*06f0*/  LDG.E R14, desc[UR8][R8.64+-0x8] ;  /* 0xfffff808080e7981 */ /* 0x000f28000c1e1900 */
[----:B------:R-:W5:Y:S04]  /*0700*/  LDG.E R15, desc[UR8][R6.64+-0x4] ;  /* 0xfffffc08060f7981 */ /* 0x000f68000c1e1900 */
[----:B------:R-:W5:Y:S04]  /*0710*/  LDG.E R16, desc[UR8][R8.64+-0x4] ;  /* 0xfffffc0808107981 */ /* 0x000f68000c1e1900 */
[----:B------:R-:W5:Y:S04]  /*0720*/  LDG.E R17, desc[UR8][R6.64] ;  /* 0x0000000806117981 */ /* 0x000f68000c1e1900 */
[----:B------:R-:W5:Y:S04]  /*0730*/  LDG.E R18, desc[UR8][R8.64] ;  /* 0x0000000808127981 */ /* 0x000f68000c1e1900 */
[----:B------:R-:W5:Y:S04]  /*0740*/  LDG.E R19, desc[UR8][R6.64+0x4] ;  /* 0x0000040806137981 */ /* 0x000f68000c1e1900 */
[----:B------:R-:W5:Y:S01]  /*0750*/  LDG.E R20, desc[UR8][R8.64+0x4] ;  /* 0x0000040808147981 */ /* 0x000f62000c1e1900 */
[----:B--2---:R-:W-:-:S03]  /*0760*/  FFMA R21, R22, R21, R3 ;  /* 0x0000001516157223 */ /* 0x004fc60000000003 */
[----:B------:R-:W2:Y:S04]  /*0770*/  LDG.E R3, desc[UR8][R6.64+0x8] ;  /* 0x0000080806037981 */ /* 0x000ea8000c1e1900 */
[----:B------:R-:W2:Y:S01]  /*0780*/  LDG.E R22, desc[UR8][R8.64+0x8] ;  /* 0x0000080808167981 */ /* 0x000ea2000c1e1900 */
[----:B---3--:R-:W-:-:S03]  /*0790*/  FFMA R26, R24, R25, R21 ;  /* 0x00000019181a7223 */ /* 0x008fc60000000015 */
[----:B------:R0:W3:Y:S04]  /*07a0*/  LDG.E R21, desc[UR8][R6.64+0xc] ;  /* 0x00000c0806157981 */ /* 0x0000e8000c1e1900 */
[----:B------:R1:W3:Y:S01]  /*07b0*/  LDG.E R24, desc[UR8][R8.64+0xc] ;  /* 0x00000c0808187981 */ /* 0x0002e2000c1e1900 */
[----:B------:R-:W-:Y:S01]  /*07c0*/  IADD3 R12, P1, PT, R12, -0x8, RZ ;  /* 0xfffffff80c0c7810 */ /* 0x000fe20007f3e0ff */
[----:B----4-:R-:W-:Y:S01]  /*07d0*/  FFMA R14, R13, R14, R26 ;  /* 0x0000000e0d0e7223 */ /* 0x010fe2000000001a */
[----:B------:R-:W-:Y:S02]  /*07e0*/  IADD3 R4, P2, PT, R4, 0x8, RZ ;  /* 0x0000000804047810 */ /* 0x000fe40007f5e0ff */
[----:B------:R-:W-:Y:S02]  /*07f0*/  IADD3.X R11, PT, PT, R11, -0x1, RZ, P1, !PT ;  /* 0xffffffff0b0b7810 */ /* 0x000fe40000ffe4ff */
[----:B------:R-:W-:Y:S01]  /*0800*/  ISETP.NE.U32.AND P1, PT, R12, RZ, PT ;  /* 0x000000ff0c00720c */ /* 0x000fe20003f25070 */
[----:B------:R-:W-:Y:S01]  /*0810*/  IMAD.X R5, RZ, RZ, R5, P2 ;  /* 0x000000ffff057224 */ /* 0x000fe200010e0605 */
[----:B0-----:R-:W-:Y:S01]  /*0820*/  IADD3 R6, P3, PT, R6, 0x20, RZ ;  /* 0x0000002006067810 */ /* 0x001fe20007f7e0ff */
[----:B-----5:R-:W-:Y:S01]  /*0830*/  FFMA R14, R15, R16, R14 ;  /* 0x000000100f0e7223 */ /* 0x020fe2000000000e */
[----:B------:R-:W-:-:S02]  /*0840*/  ISETP.NE.AND.EX P1, PT, R11, RZ, PT, P1 ;  /* 0x000000ff0b00720c */ /* 0x000fc40003f25310 */
[----:B------:R-:W-:Y:S01]  /*0850*/  IADD3 R13, P4, PT, R8, 0x20, RZ ;  /* 0x00000020080d7810 */ /* 0x000fe20007f9e0ff */
[----:B------:R-:W-:-:S03]  /*0860*/  IMAD.X R7, RZ, RZ, R7, P3 ;  /* 0x000000ffff077224 */ /* 0x000fc600018e0607 */
[----:B-1----:R-:W-:Y:S01]  /*0870*/  IADD3.X R9, PT, PT, RZ, R9, RZ, P4, !PT ;  /* 0x00000009ff097210 */ /* 0x002fe200027fe4ff */
[----:B------:R-:W-:-:S04]  /*0880*/  FFMA R14, R17, R18, R14 ;  /* 0x00000012110e7223 */ /* 0x000fc8000000000e */
[----:B------:R-:W-:-:S04]  /*0890*/  FFMA R14, R19, R20, R14 ;  /* 0x00000014130e7223 */ /* 0x000fc8000000000e */
[----:B--2---:R-:W-:-:S04]  /*08a0*/  FFMA R14, R3, R22, R14 ;  /* 0x00000016030e7223 */ /* 0x004fc8000000000e */
[----:B---3--:R-:W-:Y:S01]  /*08b0*/  FFMA R3, R21, R24, R14 ;  /* 0x0000001815037223 */ /* 0x008fe2000000000e */
[----:B------:R-:W-:Y:S06]  /*08c0*/  @P1 BRA `(.L_x_10) ;  /* 0xfffffffc00701947 */ /* 0x000fec000383ffff */
.L_x_9:
[----:B0-----:R-:W-:Y:S05]  /*08d0*/  BSYNC.RECONVERGENT B1 ;  /* 0x0000000000017941 */ /* 0x001fea0003800200 */
.L_x_8:
[----:B------:R-:W-:Y:S05]  /*08e0*/  @!P0 BRA `(.L_x_7) ;  /* 0x0000000400248947 */ /* 0x000fea0003800000 */
[----:B------:R-:W-:Y:S01]  /*08f0*/  ISETP.GE.U32.AND P0, PT, R23, 0x4, PT ;  /* 0x000000041700780c */ /* 0x000fe20003f06070 */
[----:B------:R-:W-:Y:S01]  /*0900*/  BSSY.RECONVERGENT B1, `(.L_x_11) ;  /* 0x000001e000017945 */ /* 0x000fe20003800200 */
[----:B------:R-:W-:Y:S02]  /*0910*/  LOP3.LUT R18, R10, 0x3, RZ, 0xc0, !PT ;  /* 0x000000030a127812 */ /* 0x000fe400078ec0ff */
[----:B------:R-:W-:Y:S02]  /*0920*/  ISETP.GE.U32.AND.EX P0, PT, RZ, RZ, PT, P0 ;  /* 0x000000ffff00720c */ /* 0x000fe40003f06100 */
[----:B------:R-:W-:-:S04]  /*0930*/  ISETP.NE.U32.AND P1, PT, R18, RZ, PT ;  /* 0x000000ff1200720c */ /* 0x000fc80003f25070 */
[----:B------:R-:W-:-:S07]  /*0940*/  ISETP.NE.AND.EX P1, PT, RZ, RZ, PT, P1 ;  /* 0x000000ffff00720c */ /* 0x000fce0003f25310 */
[----:B------:R-:W-:Y:S06]  /*0950*/  @!P0 BRA `(.L_x_12) ;  /* 0x0000000000608947 */ /* 0x000fec0003800000 */
[----:B------:R-:W0:Y:S08]  /*0960*/  LDC.64 R6, c[0x0][0x388] ;  /* 0x0000e200ff067b82 */ /* 0x000e300000000a00 */
[----:B------:R-:W1:Y:S01]  /*0970*/  LDC.64 R8, c[0x0][0x380] ;  /* 0x0000e000ff087b82 */ /* 0x000e620000000a00 */
[----:B0-----:R-:W-:-:S04]  /*0980*/  IMAD.WIDE.U32 R12, R6, UR6, R4 ;  /* 0x00000006060c7c25 */ /* 0x001fc8000f8e0004 */
[----:B------:R-:W-:-:S04]  /*0990*/  IMAD.WIDE.U32 R14, R2, R6, R4 ;  /* 0x00000006020e7225 */ /* 0x000fc800078e0004 */
[----:B------:R-:W-:Y:S01]  /*09a0*/  IMAD R11, R7, UR6, R13 ;  /* 0x00000006070b7c24 */ /* 0x000fe2000f8e020d */
[-C--:B-1----:R-:W-:Y:S01]  /*09b0*/  LEA R6, P0, R12, R8.reuse, 0x2 ;  /* 0x000000080c067211 */ /* 0x082fe200078010ff */
[----:B------:R-:W-:Y:S01]  /*09c0*/  IMAD R13, R2, R7, R15 ;  /* 0x00000007020d7224 */ /* 0x000fe200078e020f */
[----:B------:R-:W-:Y:S02]  /*09d0*/  LEA R8, P2, R14, R8, 0x2 ;  /* 0x000000080e087211 */ /* 0x000fe400078410ff */
[-C--:B------:R-:W-:Y:S02]  /*09e0*/  LEA.HI.X R7, R12, R9.reuse, R11, 0x2, P0 ;  /* 0x000000090c077211 */ /* 0x080fe400000f140b */
[----:B------:R-:W-:-:S03]  /*09f0*/  LEA.HI.X R9, R14, R9, R13, 0x2, P2 ;  /* 0x000000090e097211 */ /* 0x000fc600010f140d */
[----:B------:R-:W2:Y:S04]  /*0a00*/  LDG.E R12, desc[UR8][R6.64] ;  /* 0x00000008060c7981 */ /* 0x000ea8000c1e1900 */
[----:B------:R-:W2:Y:S04]  /*0a10*/  LDG.E R11, desc[UR8][R8.64] ;  /* 0x00000008080b7981 */ /* 0x000ea8000c1e1900 */
[----:B------:R-:W3:Y:S04]  /*0a20*/  LDG.E R14, desc[UR8][R6.64+0x4] ;  /* 0x00000408060e7981 */ /* 0x000ee8000c1e1900 */
[----:B------:R-:W3:Y:S04]  /*0a30*/  LDG.E R13, desc[UR8][R8.64+0x4] ;  /* 0x00000408080d7981 */ /* 0x000ee8000c1e1900 */
[----:B------:R-:W4:Y:S04]  /*0a40*/  LDG.E R15, desc[UR8][R8.64+0x8] ;  /* 0x00000808080f7981 */ /* 0x000f28000c1e1900 */
[----:B------:R-:W4:Y:S04]  /*0a50*/  LDG.E R16, desc[UR8][R6.64+0x8] ;  /* 0x0000080806107981 */ /* 0x000f28000c1e1900 */
[----:B------:R-:W5:Y:S04]  /*0a60*/  LDG.E R17, desc[UR8][R8.64+0xc] ;  /* 0x00000c0808117981 */ /* 0x000f68000c1e1900 */
[----:B------:R-:W5:Y:S01]  /*0a70*/  LDG.E R20, desc[UR8][R6.64+0xc] ;  /* 0x00000c0806147981 */ /* 0x000f62000c1e1900 */
[----:B------:R-:W-:-:S05]  /*0a80*/  IADD3 R4, P0, PT, R4, 0x4, RZ ;  /* 0x0000000404047810 */ /* 0x000fca0007f1e0ff */
[----:B------:R-:W-:Y:S02]  /*0a90*/  IMAD.X R5, RZ, RZ, R5, P0 ;  /* 0x000000ffff057224 */ /* 0x000fe400000e0605 */
[----:B--2---:R-:W-:-:S04]  /*0aa0*/  FFMA R11, R12, R11, R3 ;  /* 0x0000000b0c0b7223 */ /* 0x004fc80000000003 */
[----:B---3--:R-:W-:-:S04]  /*0ab0*/  FFMA R11, R14, R13, R11 ;  /* 0x0000000d0e0b7223 */ /* 0x008fc8000000000b */
[----:B----4-:R-:W-:-:S04]  /*0ac0*/  FFMA R11, R16, R15, R11 ;  /* 0x0000000f100b7223 */ /* 0x010fc8000000000b */
[----:B-----5:R-:W-:-:S07]  /*0ad0*/  FFMA R3, R20, R17, R11 ;  /* 0x0000001114037223 */ /* 0x020fce000000000b */
.L_x_12:
[----:B------:R-:W-:Y:S05]  /*0ae0*/  BSYNC.RECONVERGENT B1 ;  /* 0x0000000000017941 */ /* 0x000fea0003800200 */
.L_x_11:
[----:B------:R-:W-:Y:S05]  /*0af0*/  @!P1 BRA `(.L_x_7) ;  /* 0x0000000000a09947 */ /* 0x000fea0003800000 */
[----:B------:R-:W-:Y:S01]  /*0b00*/  ISETP.NE.U32.AND P0, PT, R18, 0x1, PT ;  /* 0x000000011200780c */ /* 0x000fe20003f05070 */
[----:B------:R-:W0:Y:S01]  /*0b10*/  LDC.64 R16, c[0x0][0x388] ;  /* 0x0000e200ff107b82 */ /* 0x000e220000000a00 */
[----:B------:R-:W-:Y:S02]  /*0b20*/  LOP3.LUT R12, R10, 0x1, RZ, 0xc0, !PT ;  /* 0x000000010a0c7812 */ /* 0x000fe400078ec0ff */
[----:B------:R-:W-:Y:S02]  /*0b30*/  ISETP.NE.AND.EX P0, PT, RZ, RZ, PT, P0 ;  /* 0x000000ffff00720c */ /* 0x000fe40003f05300 */
[----:B------:R-:W-:-:S03]  /*0b40*/  ISETP.NE.U32.AND P1, PT, R12, 0x1, PT ;  /* 0x000000010c00780c */ /* 0x000fc60003f25070 */
[----:B------:R-:W1:Y:S01]  /*0b50*/  LDC.64 R8, c[0x0][0x380] ;  /* 0x0000e000ff087b82 */ /* 0x000e620000000a00 */
[----:B------:R-:W-:-:S07]  /*0b60*/  ISETP.NE.U32.AND.EX P1, PT, RZ, RZ, PT, P1 ;  /* 0x000000ffff00720c */ /* 0x000fce0003f25110 */
[----:B------:R-:W2:Y:S01]  /*0b70*/  LDC.64 R6, c[0x0][0x388] ;  /* 0x0000e200ff067b82 */ /* 0x000ea20000000a00 */
[----:B------:R-:W-:Y:S01]  /*0b80*/  @P0 MOV R14, R4 ;  /* 0x00000004000e0202 */ /* 0x000fe20000000f00 */
[----:B------:R-:W-:Y:S01]  /*0b90*/  @P0 IMAD.MOV.U32 R15, RZ, RZ, R5 ;  /* 0x000000ffff0f0224 */ /* 0x000fe200078e0005 */
[----:B------:R-:W-:-:S04]  /*0ba0*/  @P0 IADD3 R4, P2, PT, R4, 0x2, RZ ;  /* 0x0000000204040810 */ /* 0x000fc80007f5e0ff */
[----:B------:R-:W-:Y:S01]  /*0bb0*/  @!P1 MOV R20, R4 ;  /* 0x0000000400149202 */ /* 0x000fe20000000f00 */
[----:B------:R-:W3:Y:S01]  /*0bc0*/  LDC.64 R10, c[0x0][0x380] ;  /* 0x0000e000ff0a7b82 */ /* 0x000ee20000000a00 */
[----:B------:R-:W-:Y:S02]  /*0bd0*/  @P0 IMAD.X R5, RZ, RZ, R5, P2 ;  /* 0x000000ffff050224 */ /* 0x000fe400010e0605 */
[----:B0-----:R-:W-:-:S04]  /*0be0*/  @P0 IMAD.WIDE.U32 R18, R16, UR6, R14 ;  /* 0x0000000610120c25 */ /* 0x001fc8000f8e000e */
[----:B------:R-:W-:Y:S01]  /*0bf0*/  @!P1 IMAD.MOV.U32 R21, RZ, RZ, R5 ;  /* 0x000000ffff159224 */ /* 0x000fe200078e0005 */
[----:B-1----:R-:W-:Y:S01]  /*0c00*/  @P0 LEA R12, P2, R18, R8, 0x2 ;  /* 0x00000008120c0211 */ /* 0x002fe200078410ff */
[----:B------:R-:W-:-:S04]  /*0c10*/  @P0 IMAD.WIDE.U32 R14, R2, R16, R14 ;  /* 0x00000010020e0225 */ /* 0x000fc800078e000e */
[----:B------:R-:W-:Y:S01]  /*0c20*/  @P0 IMAD R13, R17, UR6, R19 ;  /* 0x00000006110d0c24 */ /* 0x000fe2000f8e0213 */
[----:B------:R-:W-:Y:S01]  /*0c30*/  @P0 LEA R8, P3, R14, R8, 0x2 ;  /* 0x000000080e080211 */ /* 0x000fe200078610ff */
[----:B------:R-:W-:Y:S02]  /*0c40*/  @P0 IMAD R17, R2, R17, R15 ;  /* 0x0000001102110224 */ /* 0x000fe400078e020f */
[----:B--2---:R-:W-:Y:S01]  /*0c50*/  @!P1 IMAD.WIDE.U32 R4, R6, UR6, R20 ;  /* 0x0000000606049c25 */ /* 0x004fe2000f8e0014 */
[-C--:B------:R-:W-:Y:S02]  /*0c60*/  @P0 LEA.HI.X R13, R18, R9.reuse, R13, 0x2, P2 ;  /* 0x00000009120d0211 */ /* 0x080fe400010f140d */
[----:B------:R-:W-:Y:S01]  /*0c70*/  @P0 LEA.HI.X R9, R14, R9, R17, 0x2, P3 ;  /* 0x000000090e090211 */ /* 0x000fe200018f1411 */
[----:B------:R-:W-:Y:S02]  /*0c80*/  @!P1 IMAD R5, R7, UR6, R5 ;  /* 0x0000000607059c24 */ /* 0x000fe4000f8e0205 */
[----:B------:R-:W-:Y:S01]  /*0c90*/  @!P1 IMAD.WIDE.U32 R20, R2, R6, R20 ;  /* 0x0000000602149225 */ /* 0x000fe200078e0014 */
[----:B---3--:R-:W-:Y:S01]  /*0ca0*/  @!P1 LEA R16, P2, R4, R10, 0x2 ;  /* 0x0000000a04109211 */ /* 0x008fe200078410ff */
[----:B------:R-:W2:Y:S02]  /*0cb0*/  @P0 LDG.E R6, desc[UR8][R8.64+0x4] ;  /* 0x0000040808060981 */ /* 0x000ea4000c1e1900 */
[----:B------:R-:W-:Y:S01]  /*0cc0*/  @!P1 IMAD R7, R2, R7, R21 ;  /* 0x0000000702079224 */ /* 0x000fe200078e0215 */
[----:B------:R-:W-:-:S02]  /*0cd0*/  @!P1 LEA.HI.X R17, R4, R11, R5, 0x2, P2 ;  /* 0x0000000b04119211 */ /* 0x000fc400010f1405 */
[C---:B------:R-:W-:Y:S01]  /*0ce0*/  @!P1 LEA R10, P2, R20.reuse, R10, 0x2 ;  /* 0x0000000a140a9211 */ /* 0x040fe200078410ff */
[----:B------:R-:W3:Y:S04]  /*0cf0*/  @P0 LDG.E R4, desc[UR8][R12.64] ;  /* 0x000000080c040981 */ /* 0x000ee8000c1e1900 */
[----:B------:R-:W3:Y:S01]  /*0d00*/  @P0 LDG.E R5, desc[UR8][R8.64] ;  /* 0x0000000808050981 */ /* 0x000ee2000c1e1900 */
[----:B------:R-:W-:-:S03]  /*0d10*/  @!P1 LEA.HI.X R11, R20, R11, R7, 0x2, P2 ;  /* 0x0000000b140b9211 */ /* 0x000fc600010f1407 */
[----:B------:R-:W2:Y:S04]  /*0d20*/  @P0 LDG.E R7, desc[UR8][R12.64+0x4] ;  /* 0x000004080c070981 */ /* 0x000ea8000c1e1900 */
[----:B------:R-:W4:Y:S04]  /*0d30*/  @!P1 LDG.E R16, desc[UR8][R16.64] ;  /* 0x0000000810109981 */ /* 0x000f28000c1e1900 */
[----:B------:R-:W4:Y:S01]  /*0d40*/  @!P1 LDG.E R10, desc[UR8][R10.64] ;  /* 0x000000080a0a9981 */ /* 0x000f22000c1e1900 */
[----:B---3--:R-:W-:-:S04]  /*0d50*/  @P0 FFMA R4, R4, R5, R3 ;  /* 0x0000000504040223 */ /* 0x008fc80000000003 */
[----:B--2---:R-:W-:-:S04]  /*0d60*/  @P0 FFMA R3, R7, R6, R4 ;  /* 0x0000000607030223 */ /* 0x004fc80000000004 */
[----:B----4-:R-:W-:-:S07]  /*0d70*/  @!P1 FFMA R3, R16, R10, R3 ;  /* 0x0000000a10039223 */ /* 0x010fce0000000003 */
.L_x_7:
[----:B0-----:R-:W-:Y:S05]  /*0d80*/  BSYNC.RECONVERGENT B0 ;  /* 0x0000000000007941 */ /* 0x001fea0003800200 */
.L_x_6:
[----:B------:R-:W0:Y:S01]  /*0d90*/  S2UR UR5, SR_CgaCtaId ;  /* 0x00000000000579c3 */ /* 0x000e220000008800 */
[----:B------:R-:W-:Y:S01]  /*0da0*/  UMOV UR4, 0x400 ;  /* 0x0000040000047882 */ /* 0x000fe20000000000 */
[C---:B------:R-:W-:Y:S02]  /*0db0*/  ISETP.GT.U32.AND P0, PT, R0.reuse, 0x1ff, PT ;  /* 0x000001ff0000780c */ /* 0x040fe40003f04070 */
[----:B------:R-:W-:Y:S01]  /*0dc0*/  ISETP.GT.U32.AND P1, PT, R0, 0xff, PT ;  /* 0x000000ff0000780c */ /* 0x000fe20003f24070 */
[----:B0-----:R-:W-:-:S06]  /*0dd0*/  ULEA UR4, UR5, UR4, 0x18 ;  /* 0x0000000405047291 */ /* 0x001fcc000f8ec0ff */
[----:B------:R-:W-:-:S05]  /*0de0*/  LEA R4, R0, UR4, 0x2 ;  /* 0x0000000400047c11 */ /* 0x000fca000f8e10ff */
[----:B------:R-:W-:Y:S01]  /*0df0*/  STS [R4], R3 ;  /* 0x0000000304007388 */ /* 0x000fe20000000800 */
[----:B------:R-:W-:Y:S06]  /*0e00*/  BAR.SYNC.DEFER_BLOCKING 0x0 ;  /* 0x0000000000007b1d */ /* 0x000fec0000010000 */
[----:B------:R-:W-:Y:S04]  /*0e10*/  @!P0 LDS R5, [R4+0x800] ;  /* 0x0008000004058984 */ /* 0x000fe80000000800 */
[----:B------:R-:W0:Y:S02]  /*0e20*/  @!P0 LDS R6, [R4] ;  /* 0x0000000004068984 */ /* 0x000e240000000800 */
[----:B0-----:R-:W-:-:S05]  /*0e30*/  @!P0 FADD R5, R5, R6 ;  /* 0x0000000605058221 */ /* 0x001fca0000000000 */
[----:B------:R-:W-:Y:S01]  /*0e40*/  @!P0 STS [R4], R5 ;  /* 0x0000000504008388 */ /* 0x000fe20000000800 */
[----:B------:R-:W-:Y:S01]  /*0e50*/  BAR.SYNC.DEFER_BLOCKING 0x0 ;  /* 0x0000000000007b1d */ /* 0x000fe20000010000 */
[----:B------:R-:W-:-:S05]  /*0e60*/  ISETP.GT.U32.AND P0, PT, R0, 0x7f, PT ;  /* 0x0000007f0000780c */ /* 0x000fca0003f04070 */
        /* <DEDUP_REMOVED lines=15> */
[----:B------:R0:W-:Y:S01]  /*0f60*/  @!P1 STS [R4], R5 ;  /* 0x0000000504009388 */ /* 0x0001e20000000800 */
[----:B------:R-:W-:Y:S06]  /*0f70*/  BAR.SYNC.DEFER_BLOCKING 0x0 ;  /* 0x0000000000007b1d */ /* 0x000fec0000010000 */
[----:B------:R-:W-:Y:S05]  /*0f80*/  @P0 EXIT ;  /* 0x000000000000094d */ /* 0x000fea0003800000 */
[----:B------:R-:W-:Y:S01]  /*0f90*/  LDS R3, [R4+0x80] ;  /* 0x0000800004037984 */ /* 0x000fe20000000800 */
[----:B------:R-:W-:-:S03]  /*0fa0*/  ISETP.NE.AND P0, PT, R0, RZ, PT ;  /* 0x000000ff0000720c */ /* 0x000fc60003f05270 */
[----:B------:R-:W1:Y:S02]  /*0fb0*/  LDS R6, [R4] ;  /* 0x0000000004067984 */ /* 0x000e640000000800 */
[----:B-1----:R-:W-:-:S05]  /*0fc0*/  FADD R3, R3, R6 ;  /* 0x0000000603037221 */ /* 0x002fca0000000000 */
[----:B------:R-:W-:Y:S04]  /*0fd0*/  STS [R4], R3 ;  /* 0x0000000304007388 */ /* 0x000fe80000000800 */
[----:B0-----:R-:W-:Y:S04]  /*0fe0*/  LDS R5, [R4+0x40] ;  /* 0x0000400004057984 */ /* 0x001fe80000000800 */
[----:B------:R-:W0:Y:S02]  /*0ff0*/  LDS R6, [R4] ;  /* 0x0000000004067984 */ /* 0x000e240000000800 */
[----:B0-----:R-:W-:-:S05]  /*1000*/  FADD R5, R5, R6 ;  /* 0x0000000605057221 */ /* 0x001fca0000000000 */
[----:B------:R-:W-:Y:S04]  /*1010*/  STS [R4], R5 ;  /* 0x0000000504007388 */ /* 0x000fe80000000800 */
[----:B------:R-:W-:Y:S04]  /*1020*/  LDS R6, [R4+0x20] ;  /* 0x0000200004067984 */ /* 0x000fe80000000800 */
        /* <DEDUP_REMOVED lines=14> */
[----:B------:R0:W-:Y:S01]  /*1110*/  STS [R4], R5 ;  /* 0x0000000504007388 */ /* 0x0001e20000000800 */
[----:B------:R-:W-:Y:S05]  /*1120*/  @P0 EXIT ;  /* 0x000000000000094d */ /* 0x000fea0003800000 */
[----:B------:R-:W1:Y:S01]  /*1130*/  LDS R7, [UR4] ;  /* 0x00000004ff077984 */ /* 0x000e620008000800 */
[----:B------:R-:W2:Y:S08]  /*1140*/  LDC R3, c[0x0][0x370] ;  /* 0x0000dc00ff037b82 */ /* 0x000eb00000000800 */
[----:B0-----:R-:W0:Y:S01]  /*1150*/  LDC.64 R4, c[0x0][0x390] ;  /* 0x0000e400ff047b82 */ /* 0x001e220000000a00 */
[----:B--2---:R-:W-:-:S04]  /*1160*/  IMAD R3, R2, R3, UR6 ;  /* 0x0000000602037e24 */ /* 0x004fc8000f8e0203 */
[----:B0-----:R-:W-:-:S05]  /*1170*/  IMAD.WIDE.U32 R2, R3, 0x4, R4 ;  /* 0x0000000403027825 */ /* 0x001fca00078e0004 */
[----:B-1----:R-:W-:Y:S01]  /*1180*/  STG.E desc[UR8][R2.64], R7 ;  /* 0x0000000702007986 */ /* 0x002fe2000c101908 */
[----:B------:R-:W-:Y:S05]  /*1190*/  EXIT ;  /* 0x000000000000794d */ /* 0x000fea0003800000 */
        .weak           $__internal_0_$__cuda_sm20_div_u64
        .type           $__internal_0_$__cuda_sm20_div_u64,@function
        .size           $__internal_0_$__cuda_sm20_div_u64,(.L_x_31 - $__internal_0_$__cuda_sm20_div_u64)
$__internal_0_$__cuda_sm20_div_u64:
[----:B------:R-:W-:Y:S01]  /*11a0*/  IMAD.U32 R17, RZ, RZ, UR4 ;  /* 0x00000004ff117e24 */ /* 0x000fe2000f8e00ff */
[----:B------:R-:W-:-:S04]  /*11b0*/  MOV R16, R13 ;  /* 0x0000000d00107202 */ /* 0x000fc80000000f00 */
[----:B------:R-:W0:Y:S08]  /*11c0*/  I2F.U64.RP R12, R16 ;  /* 0x00000010000c7312 */ /* 0x000e300000309000 */
[----:B0-----:R-:W0:Y:S02]  /*11d0*/  MUFU.RCP R12, R12 ;  /* 0x0000000c000c7308 */ /* 0x001e240000001000 */
[----:B0-----:R-:W-:-:S06]  /*11e0*/  VIADD R8, R12, 0x1ffffffe ;  /* 0x1ffffffe0c087836 */ /* 0x001fcc0000000000 */
[----:B------:R-:W0:Y:S02]  /*11f0*/  F2I.U64.TRUNC R8, R8 ;  /* 0x0000000800087311 */ /* 0x000e24000020d800 */
[----:B0-----:R-:W-:-:S04]  /*1200*/  IMAD.WIDE.U32 R14, R8, R13, RZ ;  /* 0x0000000d080e7225 */ /* 0x001fc800078e00ff */
[----:B------:R-:W-:Y:S01]  /*1210*/  IMAD R15, R8, UR4, R15 ;  /* 0x00000004080f7c24 */ /* 0x000fe2000f8e020f */
[----:B------:R-:W-:-:S03]  /*1220*/  IADD3 R19, P0, PT, RZ, -R14, RZ ;  /* 0x8000000eff137210 */ /* 0x000fc60007f1e0ff */
[----:B------:R-:W-:Y:S02]  /*1230*/  IMAD R15, R9, R13, R15 ;  /* 0x0000000d090f7224 */ /* 0x000fe400078e020f */
[----:B------:R-:W-:-:S04]  /*1240*/  IMAD.HI.U32 R14, R8, R19, RZ ;  /* 0x00000013080e7227 */ /* 0x000fc800078e00ff */
[----:B------:R-:W-:Y:S01]  /*1250*/  IMAD.X R21, RZ, RZ, ~R15, P0 ;  /* 0x000000ffff157224 */ /* 0x000fe200000e0e0f */
[----:B------:R-:W-:-:S03]  /*1260*/  MOV R15, R8 ;  /* 0x00000008000f7202 */ /* 0x000fc60000000f00 */
[-C--:B------:R-:W-:Y:S02]  /*1270*/  IMAD R17, R9, R21.reuse, RZ ;  /* 0x0000001509117224 */ /* 0x080fe400078e02ff */
[----:B------:R-:W-:-:S04]  /*1280*/  IMAD.WIDE.U32 R14, P0, R8, R21, R14 ;  /* 0x00000015080e7225 */ /* 0x000fc8000780000e */
[----:B------:R-:W-:-:S04]  /*1290*/  IMAD.HI.U32 R21, R9, R21, RZ ;  /* 0x0000001509157227 */ /* 0x000fc800078e00ff */
[----:B------:R-:W-:-:S04]  /*12a0*/  IMAD.HI.U32 R14, P1, R9, R19, R14 ;  /* 0x00000013090e7227 */ /* 0x000fc8000782000e */
[----:B------:R-:W-:Y:S01]  /*12b0*/  IMAD.X R12, R21, 0x1, R9, P0 ;  /* 0x00000001150c7824 */ /* 0x000fe200000e0609 */
[----:B------:R-:W-:-:S04]  /*12c0*/  IADD3 R15, P2, PT, R17, R14, RZ ;  /* 0x0000000e110f7210 */ /* 0x000fc80007f5e0ff */
[----:B------:R-:W-:Y:S01]  /*12d0*/  IADD3.X R12, PT, PT, RZ, RZ, R12, P2, P1 ;  /* 0x000000ffff0c7210 */ /* 0x000fe200017e240c */
[----:B------:R-:W-:-:S04]  /*12e0*/  IMAD.WIDE.U32 R8, R15, R13, RZ ;  /* 0x0000000d0f087225 */ /* 0x000fc800078e00ff */
[----:B------:R-:W-:Y:S01]  /*12f0*/  IMAD R9, R15, UR4, R9 ;  /* 0x000000040f097c24 */ /* 0x000fe2000f8e0209 */
[----:B------:R-:W-:-:S03]  /*1300*/  IADD3 R17, P0, PT, RZ, -R8, RZ ;  /* 0x80000008ff117210 */ /* 0x000fc60007f1e0ff */
[----:B------:R-:W-:Y:S02]  /*1310*/  IMAD R9, R12, R13, R9 ;  /* 0x0000000d0c097224 */ /* 0x000fe400078e0209 */
[----:B------:R-:W-:-:S03]  /*1320*/  IMAD.HI.U32 R14, R15, R17, RZ ;  /* 0x000000110f0e7227 */ /* 0x000fc600078e00ff */
[----:B------:R-:W-:-:S05]  /*1330*/  IADD3.X R9, PT, PT, RZ, ~R9, RZ, P0, !PT ;  /* 0x80000009ff097210 */ /* 0x000fca00007fe4ff */
[----:B------:R-:W-:-:S04]  /*1340*/  IMAD.WIDE.U32 R14, P0, R15, R9, R14 ;  /* 0x000000090f0e7225 */ /* 0x000fc8000780000e */
[C---:B------:R-:W-:Y:S02]  /*1350*/  IMAD R19, R12.reuse, R9, RZ ;  /* 0x000000090c137224 */ /* 0x040fe400078e02ff */
[----:B------:R-:W-:-:S04]  /*1360*/  IMAD.HI.U32 R14, P1, R12, R17, R14 ;  /* 0x000000110c0e7227 */ /* 0x000fc8000782000e */
[----:B------:R-:W-:Y:S01]  /*1370*/  IMAD.HI.U32 R9, R12, R9, RZ ;  /* 0x000000090c097227 */ /* 0x000fe200078e00ff */
[----:B------:R-:W-:-:S03]  /*1380*/  IADD3 R14, P2, PT, R19, R14, RZ ;  /* 0x0000000e130e7210 */ /* 0x000fc60007f5e0ff */
[----:B------:R-:W-:Y:S02]  /*1390*/  IMAD.X R12, R9, 0x1, R12, P0 ;  /* 0x00000001090c7824 */ /* 0x000fe400000e060c */
[----:B------:R-:W-:Y:S02]  /*13a0*/  HFMA2 R9, -RZ, RZ, 0, 0 ;  /* 0x00000000ff097431 */ /* 0x000fe400000001ff */
[----:B------:R-:W-:Y:S01]  /*13b0*/  IMAD.HI.U32 R8, R14, R11, RZ ;  /* 0x0000000b0e087227 */ /* 0x000fe200078e00ff */
[----:B------:R-:W-:-:S05]  /*13c0*/  IADD3.X R12, PT, PT, RZ, RZ, R12, P2, P1 ;  /* 0x000000ffff0c7210 */ /* 0x000fca00017e240c */
[-C--:B------:R-:W-:Y:S02]  /*13d0*/  IMAD R15, R12, R3.reuse, RZ ;  /* 0x000000030c0f7224 */ /* 0x080fe400078e02ff */
[----:B------:R-:W-:-:S04]  /*13e0*/  IMAD.WIDE.U32 R8, R14, R3, R8 ;  /* 0x000000030e087225 */ /* 0x000fc800078e0008 */
[----:B------:R-:W-:-:S04]  /*13f0*/  IMAD.HI.U32 R8, P0, R12, R11, R8 ;  /* 0x0000000b0c087227 */ /* 0x000fc80007800008 */
[----:B------:R-:W-:Y:S01]  /*1400*/  IMAD.HI.U32 R12, R12, R3, RZ ;  /* 0x000000030c0c7227 */ /* 0x000fe200078e00ff */
[----:B------:R-:W-:-:S03]  /*1410*/  IADD3 R14, P1, PT, R15, R8, RZ ;  /* 0x000000080f0e7210 */ /* 0x000fc60007f3e0ff */
[----:B------:R-:W-:Y:S02]  /*1420*/  IMAD.X R12, RZ, RZ, R12, P0 ;  /* 0x000000ffff0c7224 */ /* 0x000fe400000e060c */
[----:B------:R-:W-:-:S03]  /*1430*/  IMAD.WIDE.U32 R8, R14, R13, RZ ;  /* 0x0000000d0e087225 */ /* 0x000fc600078e00ff */
[----:B------:R-:W-:Y:S01]  /*1440*/  IADD3.X R12, PT, PT, RZ, R12, RZ, P1, !PT ;  /* 0x0000000cff0c7210 */ /* 0x000fe20000ffe4ff */
[----:B------:R-:W-:Y:S01]  /*1450*/  IMAD R9, R14, UR4, R9 ;  /* 0x000000040e097c24 */ /* 0x000fe2000f8e0209 */
[----:B------:R-:W-:Y:S02]  /*1460*/  IADD3 R16, P1, PT, -R8, R11, RZ ;  /* 0x0000000b08107210 */ /* 0x000fe40007f3e1ff */
[----:B------:R-:W-:Y:S01]  /*1470*/  IADD3 R11, P2, PT, R14, 0x1, RZ ;  /* 0x000000010e0b7810 */ /* 0x000fe20007f5e0ff */
[-C--:B------:R-:W-:Y:S01]  /*1480*/  IMAD R8, R12, R13.reuse, R9 ;  /* 0x0000000d0c087224 */ /* 0x080fe200078e0209 */
[----:B------:R-:W-:Y:S02]  /*1490*/  ISETP.GE.U32.AND P0, PT, R16, R13, PT ;  /* 0x0000000d1000720c */ /* 0x000fe40003f06070 */
[----:B------:R-:W-:Y:S01]  /*14a0*/  IADD3.X R9, PT, PT, RZ, R12, RZ, P2, !PT ;  /* 0x0000000cff097210 */ /* 0x000fe200017fe4ff */
[----:B------:R-:W-:Y:S01]  /*14b0*/  IMAD.X R18, R3, 0x1, ~R8, P1 ;  /* 0x0000000103127824 */ /* 0x000fe200008e0e08 */
[----:B------:R-:W-:-:S04]  /*14c0*/  IADD3 R8, P1, PT, -R13, R16, RZ ;  /* 0x000000100d087210 */ /* 0x000fc80007f3e1ff */
[C---:B------:R-:W-:Y:S02]  /*14d0*/  ISETP.GE.U32.AND.EX P0, PT, R18.reuse, UR4, PT, P0 ;  /* 0x0000000412007c0c */ /* 0x040fe4000bf06100 */
[----:B------:R-:W-:Y:S02]  /*14e0*/  IADD3.X R15, PT, PT, R18, ~UR4, RZ, P1, !PT ;  /* 0x80000004120f7c10 */ /* 0x000fe40008ffe4ff */
[----:B------:R-:W-:Y:S02]  /*14f0*/  SEL R8, R8, R16, P0 ;  /* 0x0000001008087207 */ /* 0x000fe40000000000 */
[----:B------:R-:W-:Y:S02]  /*1500*/  SEL R11, R11, R14, P0 ;  /* 0x0000000e0b0b7207 */ /* 0x000fe40000000000 */
[----:B------:R-:W-:Y:S02]  /*1510*/  SEL R14, R15, R18, P0 ;  /* 0x000000120f0e7207 */ /* 0x000fe40000000000 */
[----:B------:R-:W-:-:S02]  /*1520*/  SEL R12, R9, R12, P0 ;  /* 0x0000000c090c7207 */ /* 0x000fc40000000000 */
[----:B------:R-:W-:Y:S02]  /*1530*/  ISETP.GE.U32.AND P0, PT, R8, R13, PT ;  /* 0x0000000d0800720c */ /* 0x000fe40003f06070 */
[----:B------:R-:W-:Y:S02]  /*1540*/  IADD3 R8, P2, PT, R11, 0x1, RZ ;  /* 0x000000010b087810 */ /* 0x000fe40007f5e0ff */
[----:B------:R-:W-:Y:S02]  /*1550*/  ISETP.GE.U32.AND.EX P0, PT, R14, UR4, PT, P0 ;  /* 0x000000040e007c0c */ /* 0x000fe4000bf06100 */
[----:B------:R-:W-:Y:S01]  /*1560*/  ISETP.NE.U32.AND P1, PT, R13, RZ, PT ;  /* 0x000000ff0d00720c */ /* 0x000fe20003f25070 */
[----:B------:R-:W-:Y:S01]  /*1570*/  IMAD.X R9, RZ, RZ, R12, P2 ;  /* 0x000000ffff097224 */ /* 0x000fe200010e060c */
[----:B------:R-:W-:Y:S02]  /*1580*/  SEL R8, R8, R11, P0 ;  /* 0x0000000b08087207 */ /* 0x000fe40000000000 */
[----:B------:R-:W-:-:S02]  /*1590*/  MOV R11, 0x0 ;  /* 0x00000000000b7802 */ /* 0x000fc40000000f00 */
[----:B------:R-:W-:Y:S02]  /*15a0*/  ISETP.NE.AND.EX P1, PT, RZ, UR4, PT, P1 ;  /* 0x00000004ff007c0c */ /* 0x000fe4000bf25310 */
[----:B------:R-:W-:Y:S02]  /*15b0*/  SEL R9, R9, R12, P0 ;  /* 0x0000000c09097207 */ /* 0x000fe40000000000 */
[----:B------:R-:W-:Y:S02]  /*15c0*/  SEL R8, R8, 0xffffffff, P1 ;  /* 0xffffffff08087807 */ /* 0x000fe40000800000 */
[----:B------:R-:W-:Y:S01]  /*15d0*/  SEL R9, R9, 0xffffffff, P1 ;  /* 0xffffffff09097807 */ /* 0x000fe20000800000 */
[----:B------:R-:W-:Y:S06]  /*15e0*/  RET.REL.NODEC R10 `(_ZN6device8scalar2dILm1024EEEvPfmS1_) ;  /* 0xffffffe80a847950 */ /* 0x000fec0003c3ffff */
.L_x_13:
[----:B------:R-:W-:-:S00]  /*15f0*/  BRA `(.L_x_13) ;  /* 0xfffffffc00fc7947 */ /* 0x000fc0000383ffff */
[----:B------:R-:W-:-:S00]  /*1600*/  NOP ;  /* 0x0000000000007918 */ /* 0x000fc00000000000 */
[----:B------:R-:W-:-:S00]  /*1610*/  NOP ;  /* 0x0000000000007918 */ /* 0x000fc00000000000 */
[----:B------:R-:W-:-:S00]  /*1620*/  NOP ;  /* 0x0000000000007918 */ /* 0x000fc00000000000 */
[----:B------:R-:W-:-:S00]  /*1630*/  NOP ;  /* 0x0000000000007918 */ /* 0x000fc00000000000 */
[----:B------:R-:W-:-:S00]  /*1640*/  NOP ;  /* 0x0000000000007918 */ /* 0x000fc00000000000 */
[----:B------:R-:W-:-:S00]  /*1650*/  NOP ;  /* 0x0000000000007918 */ /* 0x000fc00000000000 */
[----:B------:R-:W-:-:S00]  /*1660*/  NOP ;  /* 0x0000000000007918 */ /* 0x000fc00000000000 */
[----:B------:R-:W-:-:S00]  /*1670*/  NOP ;  /* 0x0000000000007918 */ /* 0x000fc00000000000 */
.L_x_31:


//--------------------- .text._ZN6device6scalarILm1024EEEvPfS1_iS1_ --------------------------
	.section	.text._ZN6device6scalarILm1024EEEvPfS1_iS1_,"ax",@progbits
	.align	128
        .global         _ZN6device6scalarILm1024EEEvPfS1_iS1_
        .type           _ZN6device6scalarILm1024EEEvPfS1_iS1_,@function
        .size           _ZN6device6scalarILm1024EEEvPfS1_iS1_,(.L_x_32 - _ZN6device6scalarILm1024EEEvPfS1_iS1_)
        .other          _ZN6device6scalarILm1024EEEvPfS1_iS1_,@"STO_CUDA_ENTRY STV_DEFAULT"
_ZN6device6scalarILm1024EEEvPfS1_iS1_:
.text._ZN6device6scalarILm1024EEEvPfS1_iS1_:
[----:B------:R-:W-:Y:S01]  /*0000*/  LDC R1, c[0x0][0x37c] ;  /* 0x0000df00ff017b82 */ /* 0x000fe20000000800 */
[----:B------:R-:W0:Y:S01]  /*0010*/  S2R R22, SR_TID.X ;  /* 0x0000000000167919 */ /* 0x000e220000002100 */
[----:B------:R-:W1:Y:S01]  /*0020*/  LDCU UR4, c[0x0][0x390] ;  /* 0x00007200ff0477ac */ /* 0x000e620008000800 */
[----:B------:R-:W-:Y:S01]  /*0030*/  BSSY.RECONVERGENT B0, `(.L_x_14) ;  /* 0x0000023000007945 */ /* 0x000fe20003800200 */
[----:B------:R-:W2:Y:S01]  /*0040*/  LDCU UR5, c[0x0][0x360] ;  /* 0x00006c00ff0577ac */ /* 0x000ea20008000800 */
[----:B-1----:R-:W-:Y:S02]  /*0050*/  USHF.R.S32.HI UR6, URZ, 0x1f, UR4 ;  /* 0x0000001fff067899 */ /* 0x002fe40008011404 */
[----:B0-----:R-:W-:Y:S01]  /*0060*/  IMAD.WIDE.U32 R2, R22, UR4, RZ ;  /* 0x0000000416027c25 */ /* 0x001fe2000f8e00ff */
[----:B------:R-:W-:-:S03]  /*0070*/  UMOV UR4, URZ ;  /* 0x000000ff00047c82 */ /* 0x000fc60008000000 */
[----:B------:R-:W-:-:S04]  /*0080*/  IMAD R5, R22, UR6, RZ ;  /* 0x0000000616057c24 */ /* 0x000fc8000f8e02ff */
[----:B------:R-:W-:-:S05]  /*0090*/  IMAD.IADD R8, R3, 0x1, R5 ;  /* 0x0000000103087824 */ /* 0x000fca00078e0205 */
[----:B------:R-:W-:-:S13]  /*00a0*/  ISETP.NE.U32.AND P0, PT, R8, RZ, PT ;  /* 0x000000ff0800720c */ /* 0x000fda0003f05070 */
[----:B--2---:R-:W-:Y:S05]  /*00b0*/  @P0 BRA `(.L_x_15) ;  /* 0x0000000000500947 */ /* 0x004fea0003800000 */
[----:B------:R-:W0:Y:S01]  /*00c0*/  I2F.U32.RP R0, UR5 ;  /* 0x0000000500007d06 */ /* 0x000e220008209000 */
[----:B------:R-:W-:-:S07]  /*00d0*/  ISETP.NE.U32.AND P2, PT, RZ, UR5, PT ;  /* 0x00000005ff007c0c */ /* 0x000fce000bf45070 */
[----:B0-----:R-:W0:Y:S02]  /*00e0*/  MUFU.RCP R0, R0 ;  /* 0x0000000000007308 */ /* 0x001e240000001000 */
[----:B0-----:R-:W-:-:S06]  /*00f0*/  VIADD R4, R0, 0xffffffe ;  /* 0x0ffffffe00047836 */ /* 0x001fcc0000000000 */
[----:B------:R0:W1:Y:S02]  /*0100*/  F2I.FTZ.U32.TRUNC.NTZ R5, R4 ;  /* 0x0000000400057305 */ /* 0x000064000021f000 */
[----:B0-----:R-:W-:Y:S02]  /*0110*/  HFMA2 R4, -RZ, RZ, 0, 0 ;  /* 0x00000000ff047431 */ /* 0x001fe400000001ff */
[----:B-1----:R-:W-:-:S04]  /*0120*/  IMAD.MOV R7, RZ, RZ, -R5 ;  /* 0x000000ffff077224 */ /* 0x002fc800078e0a05 */
[----:B------:R-:W-:-:S04]  /*0130*/  IMAD R7, R7, UR5, RZ ;  /* 0x0000000507077c24 */ /* 0x000fc8000f8e02ff */
[----:B------:R-:W-:-:S04]  /*0140*/  IMAD.HI.U32 R5, R5, R7, R4 ;  /* 0x0000000705057227 */ /* 0x000fc800078e0004 */
[----:B------:R-:W-:Y:S02]  /*0150*/  IMAD.MOV.U32 R7, RZ, RZ, RZ ;  /* 0x000000ffff077224 */ /* 0x000fe400078e00ff */
[----:B------:R-:W-:-:S04]  /*0160*/  IMAD.HI.U32 R0, R5, R2, RZ ;  /* 0x0000000205007227 */ /* 0x000fc800078e00ff */
[----:B------:R-:W-:-:S04]  /*0170*/  IMAD.MOV R5, RZ, RZ, -R0 ;  /* 0x000000ffff057224 */ /* 0x000fc800078e0a00 */
[----:B------:R-:W-:-:S05]  /*0180*/  IMAD R5, R5, UR5, R2 ;  /* 0x0000000505057c24 */ /* 0x000fca000f8e0202 */
[----:B------:R-:W-:-:S13]  /*0190*/  ISETP.GE.U32.AND P0, PT, R5, UR5, PT ;  /* 0x0000000505007c0c */ /* 0x000fda000bf06070 */
[----:B------:R-:W-:Y:S02]  /*01a0*/  @P0 VIADD R5, R5, -UR5 ;  /* 0x8000000505050c36 */ /* 0x000fe40008000000 */
[----:B------:R-:W-:-:S03]  /*01b0*/  @P0 VIADD R0, R0, 0x1 ;  /* 0x0000000100000836 */ /* 0x000fc60000000000 */
[----:B------:R-:W-:-:S13]  /*01c0*/  ISETP.GE.U32.AND P1, PT, R5, UR5, PT ;  /* 0x0000000505007c0c */ /* 0x000fda000bf26070 */
[----:B------:R-:W-:Y:S02]  /*01d0*/  @P1 IADD3 R0, PT, PT, R0, 0x1, RZ ;  /* 0x0000000100001810 */ /* 0x000fe40007ffe0ff */
[----:B------:R-:W-:Y:S01]  /*01e0*/  @!P2 LOP3.LUT R0, RZ, UR5, RZ, 0x33, !PT ;  /* 0x00000005ff00ac12 */ /* 0x000fe2000f8e33ff */
[----:B------:R-:W-:Y:S06]  /*01f0*/  BRA `(.L_x_16) ;  /* 0x0000000000187947 */ /* 0x000fec0003800000 */
.L_x_15:
[----:B------:R-:W-:Y:S01]  /*0200*/  IMAD.MOV.U32 R5, RZ, RZ, R2 ;  /* 0x000000ffff057224 */ /* 0x000fe200078e0002 */
[----:B------:R-:W-:Y:S01]  /*0210*/  MOV R4, 0x240 ;  /* 0x0000024000047802 */ /* 0x000fe20000000f00 */
[----:B------:R-:W-:-:S07]  /*0220*/  IMAD.U32 R6, RZ, RZ, UR5 ;  /* 0x00000005ff067e24 */ /* 0x000fce000f8e00ff */
[----:B------:R-:W-:Y:S05]  /*0230*/  CALL.REL.NOINC `($__internal_1_$__cuda_sm20_div_u64) ;  /* 0x0000001000607944 */ /* 0x000fea0003c00000 */
[----:B------:R-:W-:Y:S01]  /*0240*/  MOV R0, R6 ;  /* 0x0000000600007202 */ /* 0x000fe20000000f00 */
[----:B------:R-:W-:-:S07]  /*0250*/  IMAD.MOV.U32 R7, RZ, RZ, R9 ;  /* 0x000000ffff077224 */ /* 0x000fce00078e0009 */
.L_x_16:
[----:B------:R-:W-:Y:S05]  /*0260*/  BSYNC.RECONVERGENT B0 ;  /* 0x0000000000007941 */ /* 0x000fea0003800200 */
.L_x_14:
[----:B------:R-:W0:Y:S01]  /*0270*/  LDCU UR7, c[0x0][0x390] ;  /* 0x00007200ff0777ac */ /* 0x000e220008000800 */
        /* <DEDUP_REMOVED lines=13> */
[----:B------:R-:W-:-:S06]  /*0350*/  IMAD.HI.U32 R2, R3, R9, R2 ;  /* 0x0000000903027227 */ /* 0x000fcc00078e0002 */
[----:B------:R-:W-:-:S04]  /*0360*/  IMAD.HI.U32 R2, R2, R5, RZ ;  /* 0x0000000502027227 */ /* 0x000fc800078e00ff */
[----:B------:R-:W-:-:S04]  /*0370*/  IMAD.MOV R4, RZ, RZ, -R2 ;  /* 0x000000ffff047224 */ /* 0x000fc800078e0a02 */
[----:B------:R-:W-:-:S05]  /*0380*/  IMAD R3, R4, UR5, R5 ;  /* 0x0000000504037c24 */ /* 0x000fca000f8e0205 */
[----:B------:R-:W-:-:S13]  /*0390*/  ISETP.GE.U32.AND P0, PT, R3, UR5, PT ;  /* 0x0000000503007c0c */ /* 0x000fda000bf06070 */
[----:B------:R-:W-:Y:S02]  /*03a0*/  @P0 VIADD R3, R3, -UR5 ;  /* 0x8000000503030c36 */ /* 0x000fe40008000000 */
[----:B------:R-:W-:-:S03]  /*03b0*/  @P0 VIADD R2, R2, 0x1 ;  /* 0x0000000102020836 */ /* 0x000fc60000000000 */
[----:B------:R-:W-:Y:S01]  /*03c0*/  ISETP.GE.U32.AND P1, PT, R3, UR5, PT ;  /* 0x0000000503007c0c */ /* 0x000fe2000bf26070 */
[----:B------:R-:W-:-:S12]  /*03d0*/  IMAD.MOV.U32 R3, RZ, RZ, RZ ;  /* 0x000000ffff037224 */ /* 0x000fd800078e00ff */
[----:B------:R-:W-:Y:S02]  /*03e0*/  @P1 IADD3 R2, PT, PT, R2, 0x1, RZ ;  /* 0x0000000102021810 */ /* 0x000fe40007ffe0ff */
[----:B------:R-:W-:Y:S01]  /*03f0*/  @!P2 LOP3.LUT R2, RZ, UR5, RZ, 0x33, !PT ;  /* 0x00000005ff02ac12 */ /* 0x000fe2000f8e33ff */
[----:B------:R-:W-:Y:S06]  /*0400*/  BRA `(.L_x_19) ;  /* 0x0000000000147947 */ /* 0x000fec0003800000 */
.L_x_18:
[----:B------:R-:W-:Y:S01]  /*0410*/  IMAD.U32 R6, RZ, RZ, UR5 ;  /* 0x00000005ff067e24 */ /* 0x000fe2000f8e00ff */
[----:B------:R-:W-:-:S07]  /*0420*/  MOV R4, 0x440 ;  /* 0x0000044000047802 */ /* 0x000fce0000000f00 */
[----:B------:R-:W-:Y:S05]  /*0430*/  CALL.REL.NOINC `($__internal_1_$__cuda_sm20_div_u64) ;  /* 0x0000000c00e07944 */ /* 0x000fea0003c00000 */
[----:B------:R-:W-:Y:S01]  /*0440*/  IMAD.MOV.U32 R2, RZ, RZ, R6 ;  /* 0x000000ffff027224 */ /* 0x000fe200078e0006 */
[----:B------:R-:W-:-:S07]  /*0450*/  MOV R3, R9 ;  /* 0x0000000900037202 */ /* 0x000fce0000000f00 */
.L_x_19:
[----:B------:R-:W-:Y:S05]  /*0460*/  BSYNC.RECONVERGENT B0 ;  /* 0x0000000000007941 */ /* 0x000fea0003800200 */
.L_x_17:
[----:B------:R-:W-:Y:S01]  /*0470*/  ISETP.GE.U32.AND P0, PT, R0, R2, PT ;  /* 0x000000020000720c */ /* 0x000fe20003f06070 */
[----:B------:R-:W0:Y:S01]  /*0480*/  LDCU.64 UR6, c[0x0][0x358] ;  /* 0x00006b00ff0677ac */ /* 0x000e220008000a00 */
[----:B------:R-:W-:Y:S01]  /*0490*/  BSSY.RECONVERGENT B0, `(.L_x_20) ;  /* 0x00000b4000007945 */ /* 0x000fe20003800200 */
[----:B------:R-:W-:Y:S01]  /*04a0*/  IMAD.MOV.U32 R10, RZ, RZ, RZ ;  /* 0x000000ffff0a7224 */ /* 0x000fe200078e00ff */
[----:B------:R-:W-:-:S13]  /*04b0*/  ISETP.GE.U32.AND.EX P0, PT, R7, R3, PT, P0 ;  /* 0x000000030700720c */ /* 0x000fda0003f06100 */
[----:B------:R-:W-:Y:S05]  /*04c0*/  @P0 BRA `(.L_x_21) ;  /* 0x0000000800c00947 */ /* 0x000fea0003800000 */
[CC--:B------:R-:W-:Y:S01]  /*04d0*/  IADD3 R8, P2, PT, R2.reuse, -R0.reuse, RZ ;  /* 0x8000000002087210 */ /* 0x0c0fe20007f5e0ff */
[----:B------:R-:W-:Y:S01]  /*04e0*/  BSSY.RECONVERGENT B1, `(.L_x_22) ;  /* 0x000004f000017945 */ /* 0x000fe20003800200 */
[----:B------:R-:W-:Y:S01]  /*04f0*/  IADD3 R2, P0, PT, -R2, R0, RZ ;  /* 0x0000000002027210 */ /* 0x000fe20007f1e1ff */
[----:B------:R-:W-:Y:S01]  /*0500*/  HFMA2 R10, -RZ, RZ, 0, 0 ;  /* 0x00000000ff0a7431 */ /* 0x000fe200000001ff */
[----:B------:R-:W-:Y:S01]  /*0510*/  LOP3.LUT R23, R8, 0xf, RZ, 0xc0, !PT ;  /* 0x0000000f08177812 */ /* 0x000fe200078ec0ff */
[----:B------:R-:W-:Y:S01]  /*0520*/  IMAD.X R9, R3, 0x1, ~R7, P2 ;  /* 0x0000000103097824 */ /* 0x000fe200010e0e07 */
[----:B------:R-:W-:Y:S01]  /*0530*/  ISETP.GT.U32.AND P1, PT, R2, -0x10, PT ;  /* 0xfffffff00200780c */ /* 0x000fe20003f24070 */
[----:B------:R-:W-:Y:S01]  /*0540*/  IMAD.X R2, R7, 0x1, ~R3, P0 ;  /* 0x0000000107027824 */ /* 0x000fe200000e0e03 */
[----:B------:R-:W-:-:S04]  /*0550*/  ISETP.NE.U32.AND P0, PT, R23, RZ, PT ;  /* 0x000000ff1700720c */ /* 0x000fc80003f05070 */
[----:B------:R-:W-:Y:S02]  /*0560*/  ISETP.GT.U32.AND.EX P1, PT, R2, -0x1, PT, P1 ;  /* 0xffffffff0200780c */ /* 0x000fe40003f24110 */
[----:B------:R-:W-:-:S11]  /*0570*/  ISETP.NE.AND.EX P0, PT, RZ, RZ, PT, P0 ;  /* 0x000000ffff00720c */ /* 0x000fd60003f05300 */
[----:B------:R-:W-:Y:S05]  /*0580*/  @P1 BRA `(.L_x_23) ;  /* 0x0000000400101947 */ /* 0x000fea0003800000 */
[----:B------:R-:W1:Y:S01]  /*0590*/  LDCU.128 UR8, c[0x0][0x380] ;  /* 0x00007000ff0877ac */ /* 0x000e620008000c00 */
[----:B------:R-:W-:Y:S01]  /*05a0*/  LEA R2, P1, R0, 0x20, 0x2 ;  /* 0x0000002000027811 */ /* 0x000fe200078210ff */
[----:B------:R-:W-:Y:S01]  /*05b0*/  IMAD.MOV.U32 R10, RZ, RZ, RZ ;  /* 0x000000ffff0a7224 */ /* 0x000fe200078e00ff */
[----:B------:R-:W-:Y:S02]  /*05c0*/  LOP3.LUT R6, R8, 0xfffffff0, RZ, 0xc0, !PT ;  /* 0xfffffff008067812 */ /* 0x000fe400078ec0ff */
[----:B------:R-:W-:Y:S02]  /*05d0*/  LEA.HI.X R3, R0, RZ, R7, 0x2, P1 ;  /* 0x000000ff00037211 */ /* 0x000fe400008f1407 */
[C---:B-1----:R-:W-:Y:S02]  /*05e0*/  IADD3 R4, P2, PT, R2.reuse, UR8, RZ ;  /* 0x0000000802047c10 */ /* 0x042fe4000ff5e0ff */
[----:B------:R-:W-:Y:S02]  /*05f0*/  IADD3 R2, P1, PT, R2, UR10, RZ ;  /* 0x0000000a02027c10 */ /* 0x000fe4000ff3e0ff */
[----:B------:R-:W-:-:S02]  /*0600*/  IADD3.X R5, PT, PT, R3, UR9, RZ, P2, !PT ;  /* 0x0000000903057c10 */ /* 0x000fc400097fe4ff */
[----:B------:R-:W-:-:S09]  /*0610*/  IADD3.X R3, PT, PT, R3, UR11, RZ, P1, !PT ;  /* 0x0000000b03037c10 */ /* 0x000fd20008ffe4ff */
.L_x_24:
        /* <DEDUP_REMOVED lines=15> */
[----:B------:R-:W2:Y:S04]  /*0710*/  LDG.E R11, desc[UR6][R2.64+-0x8] ;  /* 0xfffff806020b7981 */ /* 0x000ea8000c1e1900 */
[----:B------:R-:W2:Y:S01]  /*0720*/  LDG.E R12, desc[UR6][R4.64+-0x4] ;  /* 0xfffffc06040c7981 */ /* 0x000ea2000c1e1900 */
[----:B---3--:R-:W-:-:S03]  /*0730*/  FFMA R27, R15, R26, R14 ;  /* 0x0000001a0f1b7223 */ /* 0x008fc6000000000e */
[----:B------:R-:W3:Y:S04]  /*0740*/  LDG.E R14, desc[UR6][R4.64] ;  /* 0x00000006040e7981 */ /* 0x000ee8000c1e1900 */
[----:B------:R-:W3:Y:S01]  /*0750*/  LDG.E R15, desc[UR6][R2.64] ;  /* 0x00000006020f7981 */ /* 0x000ee2000c1e1900 */
[----:B----4-:R-:W-:-:S03]  /*0760*/  FFMA R19, R18, R19, R27 ;  /* 0x0000001312137223 */ /* 0x010fc6000000001b */
[----:B------:R-:W4:Y:S01]  /*0770*/  LDG.E R18, desc[UR6][R4.64+0x4] ;  /* 0x0000040604127981 */ /* 0x000f22000c1e1900 */
[----:B-----5:R-:W-:-:S03]  /*0780*/  FFMA R25, R24, R25, R19 ;  /* 0x0000001918197223 */ /* 0x020fc60000000013 */
[----:B------:R-:W4:Y:S04]  /*0790*/  LDG.E R19, desc[UR6][R2.64+0x4] ;  /* 0x0000040602137981 */ /* 0x000f28000c1e1900 */
[----:B------:R-:W5:Y:S01]  /*07a0*/  LDG.E R24, desc[UR6][R4.64+0x1c] ;  /* 0x00001c0604187981 */ /* 0x000f62000c1e1900 */
[----:B------:R-:W-:-:S03]  /*07b0*/  FFMA R25, R20, R21, R25 ;  /* 0x0000001514197223 */ /* 0x000fc60000000019 */
[----:B------:R-:W5:Y:S04]  /*07c0*/  LDG.E R20, desc[UR6][R4.64+0x8] ;  /* 0x0000080604147981 */ /* 0x000f68000c1e1900 */
[----:B------:R-:W5:Y:S01]  /*07d0*/  LDG.E R21, desc[UR6][R2.64+0x8] ;  /* 0x0000080602157981 */ /* 0x000f62000c1e1900 */
[----:B------:R-:W-:-:S03]  /*07e0*/  FFMA R25, R16, R17, R25 ;  /* 0x0000001110197223 */ /* 0x000fc60000000019 */
[----:B------:R-:W5:Y:S04]  /*07f0*/  LDG.E R16, desc[UR6][R4.64+0xc] ;  /* 0x00000c0604107981 */ /* 0x000f68000c1e1900 */
[----:B------:R-:W5:Y:S01]  /*0800*/  LDG.E R17, desc[UR6][R2.64+0xc] ;  /* 0x00000c0602117981 */ /* 0x000f62000c1e1900 */
[----:B--2---:R-:W-:-:S03]  /*0810*/  FFMA R25, R10, R11, R25 ;  /* 0x0000000b0a197223 */ /* 0x004fc60000000019 */
[----:B------:R-:W2:Y:S04]  /*0820*/  LDG.E R10, desc[UR6][R4.64+0x10] ;  /* 0x00001006040a7981 */ /* 0x000ea8000c1e1900 */
[----:B------:R-:W2:Y:S01]  /*0830*/  LDG.E R11, desc[UR6][R2.64+0x10] ;  /* 0x00001006020b7981 */ /* 0x000ea2000c1e1900 */
[----:B------:R-:W-:-:S03]  /*0840*/  FFMA R25, R12, R13, R25 ;  /* 0x0000000d0c197223 */ /* 0x000fc60000000019 */
[----:B------:R-:W2:Y:S04]  /*0850*/  LDG.E R12, desc[UR6][R4.64+0x14] ;  /* 0x00001406040c7981 */ /* 0x000ea8000c1e1900 */
[----:B------:R-:W2:Y:S01]  /*0860*/  LDG.E R13, desc[UR6][R2.64+0x14] ;  /* 0x00001406020d7981 */ /* 0x000ea2000c1e1900 */
[----:B---3--:R-:W-:-:S03]  /*0870*/  FFMA R27, R14, R15, R25 ;  /* 0x0000000f0e1b7223 */ /* 0x008fc60000000019 */
[----:B------:R0:W3:Y:S04]  /*0880*/  LDG.E R14, desc[UR6][R4.64+0x18] ;  /* 0x00001806040e7981 */ /* 0x0000e8000c1e1900 */
[----:B------:R-:W3:Y:S04]  /*0890*/  LDG.E R15, desc[UR6][R2.64+0x18] ;  /* 0x00001806020f7981 */ /* 0x000ee8000c1e1900 */
[----:B------:R1:W3:Y:S01]  /*08a0*/  LDG.E R25, desc[UR6][R2.64+0x1c] ;  /* 0x00001c0602197981 */ /* 0x0002e2000c1e1900 */
[----:B----4-:R-:W-:Y:S01]  /*08b0*/  FFMA R19, R18, R19, R27 ;  /* 0x0000001312137223 */ /* 0x010fe2000000001b */
[----:B------:R-:W-:-:S03]  /*08c0*/  IADD3 R6, P1, PT, R6, -0x10, RZ ;  /* 0xfffffff006067810 */ /* 0x000fc60007f3e0ff */
[----:B-----5:R-:W-:Y:S01]  /*08d0*/  FFMA R19, R20, R21, R19 ;  /* 0x0000001514137223 */ /* 0x020fe20000000013 */
[----:B------:R-:W-:Y:S02]  /*08e0*/  IADD3.X R9, PT, PT, R9, -0x1, RZ, P1, !PT ;  /* 0xffffffff09097810 */ /* 0x000fe40000ffe4ff */
[----:B------:R-:W-:-:S04]  /*08f0*/  ISETP.NE.U32.AND P1, PT, R6, RZ, PT ;  /* 0x000000ff0600720c */ /* 0x000fc80003f25070 */
[----:B------:R-:W-:Y:S01]  /*0900*/  ISETP.NE.AND.EX P1, PT, R9, RZ, PT, P1 ;  /* 0x000000ff0900720c */ /* 0x000fe20003f25310 */
[----:B------:R-:W-:Y:S01]  /*0910*/  FFMA R17, R16, R17, R19 ;  /* 0x0000001110117223 */ /* 0x000fe20000000013 */
[----:B0-----:R-:W-:Y:S02]  /*0920*/  IADD3 R4, P3, PT, R4, 0x40, RZ ;  /* 0x0000004004047810 */ /* 0x001fe40007f7e0ff */
[----:B-1----:R-:W-:Y:S02]  /*0930*/  IADD3 R2, P4, PT, R2, 0x40, RZ ;  /* 0x0000004002027810 */ /* 0x002fe40007f9e0ff */
[----:B------:R-:W-:Y:S01]  /*0940*/  IADD3 R0, P2, PT, R0, 0x10, RZ ;  /* 0x0000001000007810 */ /* 0x000fe20007f5e0ff */
[----:B------:R-:W-:Y:S02]  /*0950*/  IMAD.X R5, RZ, RZ, R5, P3 ;  /* 0x000000ffff057224 */ /* 0x000fe400018e0605 */
[----:B------:R-:W-:Y:S01]  /*0960*/  IMAD.X R3, RZ, RZ, R3, P4 ;  /* 0x000000ffff037224 */ /* 0x000fe200020e0603 */
[----:B------:R-:W-:Y:S01]  /*0970*/  IADD3.X R7, PT, PT, RZ, R7, RZ, P2, !PT ;  /* 0x00000007ff077210 */ /* 0x000fe200017fe4ff */
[----:B--2---:R-:W-:-:S04]  /*0980*/  FFMA R11, R10, R11, R17 ;  /* 0x0000000b0a0b7223 */ /* 0x004fc80000000011 */
[----:B------:R-:W-:-:S04]  /*0990*/  FFMA R11, R12, R13, R11 ;  /* 0x0000000d0c0b7223 */ /* 0x000fc8000000000b */
[----:B---3--:R-:W-:-:S04]  /*09a0*/  FFMA R11, R14, R15, R11 ;  /* 0x0000000f0e0b7223 */ /* 0x008fc8000000000b */
[----:B------:R-:W-:Y:S01]  /*09b0*/  FFMA R10, R24, R25, R11 ;  /* 0x00000019180a7223 */ /* 0x000fe2000000000b */
[----:B------:R-:W-:Y:S06]  /*09c0*/  @P1 BRA `(.L_x_24) ;  /* 0xfffffffc00141947 */ /* 0x000fec000383ffff */
.L_x_23:
[----:B0-----:R-:W-:Y:S05]  /*09d0*/  BSYNC.RECONVERGENT B1 ;  /* 0x0000000000017941 */ /* 0x001fea0003800200 */
.L_x_22:
        /* <DEDUP_REMOVED lines=8> */
[----:B------:R-:W0:Y:S01]  /*0a60*/  LDCU.128 UR8, c[0x0][0x380] ;  /* 0x00007000ff0877ac */ /* 0x000e220008000c00 */
[C---:B------:R-:W-:Y:S01]  /*0a70*/  IMAD.SHL.U32 R2, R0.reuse, 0x4, RZ ;  /* 0x0000000400027824 */ /* 0x040fe200078e00ff */
[----:B------:R-:W-:-:S04]  /*0a80*/  SHF.L.U64.HI R3, R0, 0x2, R7 ;  /* 0x0000000200037819 */ /* 0x000fc80000010207 */
[C---:B0-----:R-:W-:Y:S02]  /*0a90*/  IADD3 R4, P0, PT, R2.reuse, UR8, RZ ;  /* 0x0000000802047c10 */ /* 0x041fe4000ff1e0ff */
[----:B------:R-:W-:Y:S02]  /*0aa0*/  IADD3 R2, P2, PT, R2, UR10, RZ ;  /* 0x0000000a02027c10 */ /* 0x000fe4000ff5e0ff */
[C---:B------:R-:W-:Y:S02]  /*0ab0*/  IADD3.X R5, PT, PT, R3.reuse, UR9, RZ, P0, !PT ;  /* 0x0000000903057c10 */ /* 0x040fe400087fe4ff */
[----:B------:R-:W-:-:S03]  /*0ac0*/  IADD3.X R3, PT, PT, R3, UR11, RZ, P2, !PT ;  /* 0x0000000b03037c10 */ /* 0x000fc600097fe4ff */
[----:B------:R-:W2:Y:S04]  /*0ad0*/  LDG.E R17, desc[UR6][R4.64] ;  /* 0x0000000604117981 */ /* 0x000ea8000c1e1900 */
        /* <DEDUP_REMOVED lines=14> */
[----:B------:R-:W5:Y:S01]  /*0bc0*/  LDG.E R26, desc[UR6][R2.64+0x1c] ;  /* 0x00001c06021a7981 */ /* 0x000f62000c1e1900 */
[----:B------:R-:W-:-:S05]  /*0bd0*/  IADD3 R0, P0, PT, R0, 0x8, RZ ;  /* 0x0000000800007810 */ /* 0x000fca0007f1e0ff */
[----:B------:R-:W-:Y:S02]  /*0be0*/  IMAD.X R7, RZ, RZ, R7, P0 ;  /* 0x000000ffff077224 */ /* 0x000fe400000e0607 */
[----:B--2---:R-:W-:-:S04]  /*0bf0*/  FFMA R16, R17, R16, R10 ;  /* 0x0000001011107223 */ /* 0x004fc8000000000a */
[----:B---3--:R-:W-:-:S04]  /*0c00*/  FFMA R16, R19, R18, R16 ;  /* 0x0000001213107223 */ /* 0x008fc80000000010 */
[----:B----4-:R-:W-:-:S04]  /*0c10*/  FFMA R16, R21, R20, R16 ;  /* 0x0000001415107223 */ /* 0x010fc80000000010 */
[----:B-----5:R-:W-:-:S04]  /*0c20*/  FFMA R23, R23, R24, R16 ;  /* 0x0000001817177223 */ /* 0x020fc80000000010 */
[----:B------:R-:W-:-:S04]  /*0c30*/  FFMA R14, R14, R15, R23 ;  /* 0x0000000f0e0e7223 */ /* 0x000fc80000000017 */
[----:B------:R-:W-:-:S04]  /*0c40*/  FFMA R11, R11, R12, R14 ;  /* 0x0000000c0b0b7223 */ /* 0x000fc8000000000e */
[----:B------:R-:W-:-:S04]  /*0c50*/  FFMA R6, R6, R9, R11 ;  /* 0x0000000906067223 */ /* 0x000fc8000000000b */
[----:B------:R-:W-:-:S07]  /*0c60*/  FFMA R10, R13, R26, R6 ;  /* 0x0000001a0d0a7223 */ /* 0x000fce0000000006 */
.L_x_26:
[----:B------:R-:W-:Y:S05]  /*0c70*/  BSYNC.RECONVERGENT B1 ;  /* 0x0000000000017941 */ /* 0x000fea0003800200 */
.L_x_25:
        /* <DEDUP_REMOVED lines=23> */
[----:B------:R-:W-:-:S04]  /*0df0*/  IADD3 R0, P0, PT, R0, 0x4, RZ ;  /* 0x0000000400007810 */ /* 0x000fc80007f1e0ff */
[----:B------:R-:W-:Y:S01]  /*0e00*/  IADD3.X R7, PT, PT, RZ, R7, RZ, P0, !PT ;  /* 0x00000007ff077210 */ /* 0x000fe200007fe4ff */
[----:B--2---:R-:W-:-:S04]  /*0e10*/  FFMA R8, R9, R8, R10 ;  /* 0x0000000809087223 */ /* 0x004fc8000000000a */
[----:B---3--:R-:W-:-:S04]  /*0e20*/  FFMA R8, R11, R12, R8 ;  /* 0x0000000c0b087223 */ /* 0x008fc80000000008 */
[----:B----4-:R-:W-:-:S04]  /*0e30*/  FFMA R8, R13, R14, R8 ;  /* 0x0000000e0d087223 */ /* 0x010fc80000000008 */
[----:B-----5:R-:W-:-:S07]  /*0e40*/  FFMA R10, R15, R16, R8 ;  /* 0x000000100f0a7223 */ /* 0x020fce0000000008 */
.L_x_28:
[----:B------:R-:W-:Y:S05]  /*0e50*/  BSYNC.RECONVERGENT B1 ;  /* 0x0000000000017941 */ /* 0x000fea0003800200 */
.L_x_27:
[----:B------:R-:W-:Y:S05]  /*0e60*/  @!P1 BRA `(.L_x_21) ;  /* 0x0000000000589947 */ /* 0x000fea0003800000 */
[----:B------:R-:W0:Y:S01]  /*0e70*/  LDCU.128 UR8, c[0x0][0x380] ;  /* 0x00007000ff0877ac */ /* 0x000e220008000c00 */
[C---:B------:R-:W-:Y:S01]  /*0e80*/  IMAD.SHL.U32 R2, R0.reuse, 0x4, RZ ;  /* 0x0000000400027824 */ /* 0x040fe200078e00ff */
[----:B------:R-:W-:Y:S02]  /*0e90*/  IADD3 R6, P2, PT, RZ, -R6, RZ ;  /* 0x80000006ff067210 */ /* 0x000fe40007f5e0ff */
[----:B------:R-:W-:-:S03]  /*0ea0*/  SHF.L.U64.HI R0, R0, 0x2, R7 ;  /* 0x0000000200007819 */ /* 0x000fc60000010207 */
[----:B------:R-:W-:Y:S01]  /*0eb0*/  IMAD.X R7, RZ, RZ, -0x1, P2 ;  /* 0xffffffffff077424 */ /* 0x000fe200010e06ff */
[C---:B0-----:R-:W-:Y:S02]  /*0ec0*/  IADD3 R4, P0, PT, R2.reuse, UR10, RZ ;  /* 0x0000000a02047c10 */ /* 0x041fe4000ff1e0ff */
[----:B------:R-:W-:Y:S02]  /*0ed0*/  IADD3 R2, P1, PT, R2, UR8, RZ ;  /* 0x0000000802027c10 */ /* 0x000fe4000ff3e0ff */
[C---:B------:R-:W-:Y:S02]  /*0ee0*/  IADD3.X R5, PT, PT, R0.reuse, UR11, RZ, P0, !PT ;  /* 0x0000000b00057c10 */ /* 0x040fe400087fe4ff */
[----:B------:R-:W-:-:S09]  /*0ef0*/  IADD3.X R9, PT, PT, R0, UR9, RZ, P1, !PT ;  /* 0x0000000900097c10 */ /* 0x000fd20008ffe4ff */
.L_x_29:
[----:B------:R-:W-:Y:S01]  /*0f00*/  IMAD.MOV.U32 R3, RZ, RZ, R9 ;  /* 0x000000ffff037224 */ /* 0x000fe200078e0009 */
[----:B------:R0:W2:Y:S05]  /*0f10*/  LDG.E R0, desc[UR6][R4.64] ;  /* 0x0000000604007981 */ /* 0x0000aa000c1e1900 */
[----:B------:R1:W2:Y:S01]  /*0f20*/  LDG.E R3, desc[UR6][R2.64] ;  /* 0x0000000602037981 */ /* 0x0002a2000c1e1900 */
[----:B------:R-:W-:-:S04]  /*0f30*/  IADD3 R6, P0, PT, R6, 0x1, RZ ;  /* 0x0000000106067810 */ /* 0x000fc80007f1e0ff */
[----:B------:R-:W-:Y:S02]  /*0f40*/  IADD3.X R7, PT, PT, RZ, R7, RZ, P0, !PT ;  /* 0x00000007ff077210 */ /* 0x000fe400007fe4ff */
[----:B------:R-:W-:-:S04]  /*0f50*/  ISETP.NE.U32.AND P0, PT, R6, RZ, PT ;  /* 0x000000ff0600720c */ /* 0x000fc80003f05070 */
[----:B------:R-:W-:Y:S02]  /*0f60*/  ISETP.NE.AND.EX P0, PT, R7, RZ, PT, P0 ;  /* 0x000000ff0700720c */ /* 0x000fe40003f05300 */
[----:B0-----:R-:W-:Y:S02]  /*0f70*/  IADD3 R4, P1, PT, R4, 0x4, RZ ;  /* 0x0000000404047810 */ /* 0x001fe40007f3e0ff */
[----:B-1----:R-:W-:-:S03]  /*0f80*/  IADD3 R2, P2, PT, R2, 0x4, RZ ;  /* 0x0000000402027810 */ /* 0x002fc60007f5e0ff */
[----:B------:R-:W-:Y:S02]  /*0f90*/  IMAD.X R5, RZ, RZ, R5, P1 ;  /* 0x000000ffff057224 */ /* 0x000fe400008e0605 */
[----:B------:R-:W-:Y:S02]  /*0fa0*/  IMAD.X R9, RZ, RZ, R9, P2 ;  /* 0x000000ffff097224 */ /* 0x000fe400010e0609 */
[----:B--2---:R-:W-:Y:S02]  /*0fb0*/  FFMA R10, R3, R0, R10 ;  /* 0x00000000030a7223 */ /* 0x004fe4000000000a */
[----:B------:R-:W-:Y:S05]  /*0fc0*/  @P0 BRA `(.L_x_29) ;  /* 0xfffffffc00cc0947 */ /* 0x000fea000383ffff */
.L_x_21:
[----:B0-----:R-:W-:Y:S05]  /*0fd0*/  BSYNC.RECONVERGENT B0 ;  /* 0x0000000000007941 */ /* 0x001fea0003800200 */
.L_x_20:
        /* <DEDUP_REMOVED lines=32> */
[----:B0-----:R-:W-:Y:S01]  /*11e0*/  LDS R0, [R3+0x80] ;  /* 0x0000800003007984 */ /* 0x001fe20000000800 */
[----:B------:R-:W-:-:S03]  /*11f0*/  ISETP.NE.AND P0, PT, R22, RZ, PT ;  /* 0x000000ff1600720c */ /* 0x000fc60003f05270 */
        /* <DEDUP_REMOVED lines=25> */
[----:B0-----:R-:W1:Y:S03]  /*1390*/  LDC.64 R2, c[0x0][0x398] ;  /* 0x0000e600ff027b82 */ /* 0x001e660000000a00 */
[----:B-1----:R-:W-:Y:S01]  /*13a0*/  STG.E desc[UR6][R2.64], R5 ;  /* 0x0000000502007986 */ /* 0x002fe2000c101906 */
[----:B------:R-:W-:Y:S05]  /*13b0*/  EXIT ;  /* 0x000000000000794d */ /* 0x000fea0003800000 */
        .weak           $__internal_1_$__cuda_sm20_div_u64
        .type           $__internal_1_$__cuda_sm20_div_u64,@function
        .size           $__internal_1_$__cuda_sm20_div_u64,(.L_x_32 - $__internal_1_$__cuda_sm20_div_u64)
$__internal_1_$__cuda_sm20_div_u64:
        /* <DEDUP_REMOVED lines=24> */
[----:B------:R-:W-:-:S04]  /*1540*/  IMAD.HI.U32 R12, R13, R15, RZ ;  /* 0x0000000f0d0c7227 */ /* 0x000fc800078e00ff */
[----:B------:R-:W-:Y:S02]  /*1550*/  IMAD.X R10, RZ, RZ, ~R11, P0 ;  /* 0x000000ffff0a7224 */ /* 0x000fe400000e0e0b */
[----:B------:R-:W-:Y:S02]  /*1560*/  IMAD.MOV.U32 R11, RZ, RZ, RZ ;  /* 0x000000ffff0b7224 */ /* 0x000fe400078e00ff */
[----:B------:R-:W-:-:S04]  /*1570*/  IMAD.WIDE.U32 R12, P0, R13, R10, R12 ;  /* 0x0000000a0d0c7225 */ /* 0x000fc8000780000c */
[C---:B------:R-:W-:Y:S02]  /*1580*/  IMAD R14, R9.reuse, R10, RZ ;  /* 0x0000000a090e7224 */ /* 0x040fe400078e02ff */
[----:B------:R-:W-:-:S04]  /*1590*/  IMAD.HI.U32 R13, P1, R9, R15, R12 ;  /* 0x0000000f090d7227 */ /* 0x000fc8000782000c */
[----:B------:R-:W-:Y:S01]  /*15a0*/  IMAD.HI.U32 R10, R9, R10, RZ ;  /* 0x0000000a090a7227 */ /* 0x000fe200078e00ff */
[----:B------:R-:W-:-:S04]  /*15b0*/  IADD3 R13, P2, PT, R14, R13, RZ ;  /* 0x0000000d0e0d7210 */ /* 0x000fc80007f5e0ff */
[----:B------:R-:W-:Y:S01]  /*15c0*/  IADD3.X R9, PT, PT, R10, R9, RZ, P0, !PT ;  /* 0x000000090a097210 */ /* 0x000fe200007fe4ff */
[----:B------:R-:W-:-:S03]  /*15d0*/  IMAD.HI.U32 R10, R13, R5, RZ ;  /* 0x000000050d0a7227 */ /* 0x000fc600078e00ff */
[----:B------:R-:W-:Y:S01]  /*15e0*/  IADD3.X R9, PT, PT, RZ, RZ, R9, P2, P1 ;  /* 0x000000ffff097210 */ /* 0x000fe200017e2409 */
[----:B------:R-:W-:-:S04]  /*15f0*/  IMAD.WIDE.U32 R10, R13, R8, R10 ;  /* 0x000000080d0a7225 */ /* 0x000fc800078e000a */
[C---:B------:R-:W-:Y:S02]  /*1600*/  IMAD R13, R9.reuse, R8, RZ ;  /* 0x00000008090d7224 */ /* 0x040fe400078e02ff */
[----:B------:R-:W-:-:S04]  /*1610*/  IMAD.HI.U32 R10, P0, R9, R5, R10 ;  /* 0x00000005090a7227 */ /* 0x000fc8000780000a */
[----:B------:R-:W-:Y:S01]  /*1620*/  IMAD.HI.U32 R9, R9, R8, RZ ;  /* 0x0000000809097227 */ /* 0x000fe200078e00ff */
[----:B------:R-:W-:-:S03]  /*1630*/  IADD3 R13, P1, PT, R13, R10, RZ ;  /* 0x0000000a0d0d7210 */ /* 0x000fc60007f3e0ff */
[----:B------:R-:W-:Y:S02]  /*1640*/  IMAD.X R9, RZ, RZ, R9, P0 ;  /* 0x000000ffff097224 */ /* 0x000fe400000e0609 */
[----:B------:R-:W-:-:S03]  /*1650*/  IMAD.WIDE.U32 R10, R13, R6, RZ ;  /* 0x000000060d0a7225 */ /* 0x000fc600078e00ff */
[----:B------:R-:W-:Y:S01]  /*1660*/  IADD3.X R9, PT, PT, RZ, R9, RZ, P1, !PT ;  /* 0x00000009ff097210 */ /* 0x000fe20000ffe4ff */
[C---:B------:R-:W-:Y:S01]  /*1670*/  IMAD R11, R13.reuse, UR4, R11 ;  /* 0x000000040d0b7c24 */ /* 0x040fe2000f8e020b */
[----:B------:R-:W-:Y:S02]  /*1680*/  IADD3 R15, P1, PT, -R10, R5, RZ ;  /* 0x000000050a0f7210 */ /* 0x000fe40007f3e1ff */
[----:B------:R-:W-:Y:S01]  /*1690*/  IADD3 R10, P2, PT, R13, 0x1, RZ ;  /* 0x000000010d0a7810 */ /* 0x000fe20007f5e0ff */
[-C--:B------:R-:W-:Y:S01]  /*16a0*/  IMAD R11, R9, R6.reuse, R11 ;  /* 0x00000006090b7224 */ /* 0x080fe200078e020b */
[----:B------:R-:W-:-:S03]  /*16b0*/  ISETP.GE.U32.AND P0, PT, R15, R6, PT ;  /* 0x000000060f00720c */ /* 0x000fc60003f06070 */
[----:B------:R-:W-:Y:S01]  /*16c0*/  IMAD.X R14, R8, 0x1, ~R11, P1 ;  /* 0x00000001080e7824 */ /* 0x000fe200008e0e0b */
[----:B------:R-:W-:Y:S01]  /*16d0*/  IADD3 R5, P1, PT, -R6, R15, RZ ;  /* 0x0000000f06057210 */ /* 0x000fe20007f3e1ff */
[----:B------:R-:W-:-:S03]  /*16e0*/  IMAD.X R12, RZ, RZ, R9, P2 ;  /* 0x000000ffff0c7224 */ /* 0x000fc600010e0609 */
        /* <DEDUP_REMOVED lines=9> */
[----:B------:R-:W-:Y:S02]  /*1780*/  ISETP.NE.U32.AND P1, PT, R6, RZ, PT ;  /* 0x000000ff0600720c */ /* 0x000fe40003f25070 */
[----:B------:R-:W-:Y:S02]  /*1790*/  IADD3.X R9, PT, PT, RZ, R12, RZ, P2, !PT ;  /* 0x0000000cff097210 */ /* 0x000fe400017fe4ff */
[----:B------:R-:W-:Y:S01]  /*17a0*/  SEL R6, R5, R10, P0 ;  /* 0x0000000a05067207 */ /* 0x000fe20000000000 */
[----:B------:R-:W-:Y:S01]  /*17b0*/  IMAD.MOV.U32 R5, RZ, RZ, 0x0 ;  /* 0x00000000ff057424 */ /* 0x000fe200078e00ff */
[----:B------:R-:W-:-:S02]  /*17c0*/  ISETP.NE.AND.EX P1, PT, RZ, UR4, PT, P1 ;  /* 0x00000004ff007c0c */ /* 0x000fc4000bf25310 */
[----:B------:R-:W-:Y:S02]  /*17d0*/  SEL R9, R9, R12, P0 ;  /* 0x0000000c09097207 */ /* 0x000fe40000000000 */
[----:B------:R-:W-:Y:S02]  /*17e0*/  SEL R6, R6, 0xffffffff, P1 ;  /* 0xffffffff06067807 */ /* 0x000fe40000800000 */
[----:B------:R-:W-:Y:S01]  /*17f0*/  SEL R9, R9, 0xffffffff, P1 ;  /* 0xffffffff09097807 */ /* 0x000fe20000800000 */
[----:B------:R-:W-:Y:S06]  /*1800*/  RET.REL.NODEC R4 `(_ZN6device6scalarILm1024EEEvPfS1_iS1_) ;  /* 0xffffffe404fc7950 */ /* 0x000fec0003c3ffff */
.L_x_30:
        /* <DEDUP_REMOVED lines=15> */
.L_x_32:


//--------------------- .nv.shared._ZN6device8scalar2dILm1024EEEvPfmS1_ --------------------------
	.section	.nv.shared._ZN6device8scalar2dILm1024EEEvPfmS1_,"aw",@nobits
	.sectionflags	@""
	.align	4
.nv.shared._ZN6device8scalar2dILm1024EEEvPfmS1_:
	.zero		5120


//--------------------- .nv.shared.reserved.0     --------------------------
	.section	.nv.shared.reserved.0,"aw",@nobits
	.weak		__nv_reservedSMEM_offset_0_alias
	.size		__nv_reservedSMEM_offset_0_alias, 0, 64
	.other		__nv_reservedSMEM_offset_0_alias,@"STO_CUDA_RESERVED_SHARED STV_DEFAULT"
__nv_reservedSMEM_offset_0_alias:
	.zero		0
	.zero		64


//--------------------- .nv.shared._ZN6device6scalarILm1024EEEvPfS1_iS1_ --------------------------
	.section	.nv.shared._ZN6device6scalarILm1024EEEvPfS1_iS1_,"aw",@nobits
	.sectionflags	@""
	.align	4
.nv.shared._ZN6device6scalarILm1024EEEvPfS1_iS1_:
	.zero		5120


//--------------------- .nv.constant0._ZN6device8scalar2dILm1024EEEvPfmS1_ --------------------------
	.section	.nv.constant0._ZN6device8scalar2dILm1024EEEvPfmS1_,"a",@progbits
	.sectionflags	@""
	.align	4
.nv.constant0._ZN6device8scalar2dILm1024EEEvPfmS1_:
	.zero		920


//--------------------- .nv.constant0._ZN6device6scalarILm1024EEEvPfS1_iS1_ --------------------------
	.section	.nv.constant0._ZN6device6scalarILm1024EEEvPfS1_iS1_,"a",@progbits
	.sectionflags	@""
	.align	4
.nv.constant0._ZN6device6scalarILm1024EEEvPfS1_iS1_:
	.zero		928


//--------------------- SYMBOLS --------------------------

	.type		.nv.reservedSmem.offset0,@object
	.size		.nv.reservedSmem.offset0,0x4
	.type		.nv.reservedSmem.cap,@object
	.size		.nv.reservedSmem.cap,0x4
